//
// Generated by NVIDIA NVVM Compiler
//
// Compiler Build ID: CL-36424714
// Cuda compilation tools, release 13.0, V13.0.88
// Based on NVVM 20.0.0
//

.version 9.0
.target sm_100
.address_size 64

	// .globl	_Z10INITIALIZEidPdS_S_
.func  (.param .b64 func_retval0) __internal_accurate_pow
(
	.param .b64 __internal_accurate_pow_param_0
)
;
.extern .shared .align 16 .b8 sm[];

.visible .entry _Z10INITIALIZEidPdS_S_(
	.param .u32 _Z10INITIALIZEidPdS_S__param_0,
	.param .f64 _Z10INITIALIZEidPdS_S__param_1,
	.param .u64 .ptr .align 1 _Z10INITIALIZEidPdS_S__param_2,
	.param .u64 .ptr .align 1 _Z10INITIALIZEidPdS_S__param_3,
	.param .u64 .ptr .align 1 _Z10INITIALIZEidPdS_S__param_4
)
{
	.reg .pred 	%p<12>;
	.reg .b32 	%r<30>;
	.reg .b32 	%f<3>;
	.reg .b64 	%rd<17>;
	.reg .b64 	%fd<48>;

	ld.param.u32 	%r8, [_Z10INITIALIZEidPdS_S__param_0];
	ld.param.f64 	%fd9, [_Z10INITIALIZEidPdS_S__param_1];
	ld.param.u64 	%rd4, [_Z10INITIALIZEidPdS_S__param_2];
	ld.param.u64 	%rd5, [_Z10INITIALIZEidPdS_S__param_3];
	ld.param.u64 	%rd3, [_Z10INITIALIZEidPdS_S__param_4];
	cvta.to.global.u64 	%rd1, %rd4;
	cvta.to.global.u64 	%rd2, %rd5;
	mov.u32 	%r9, %tid.x;
	mov.u32 	%r10, %ctaid.x;
	mov.u32 	%r11, %ntid.x;
	mad.lo.s32 	%r1, %r10, %r11, %r9;
	mov.u32 	%r12, %tid.y;
	mov.u32 	%r13, %ctaid.y;
	mov.u32 	%r14, %ntid.y;
	mad.lo.s32 	%r15, %r13, %r14, %r12;
	max.s32 	%r16, %r1, %r15;
	setp.ge.s32 	%p1, %r16, %r8;
	@%p1 bra 	$L__BB0_7;
	mad.lo.s32 	%r3, %r15, %r8, %r1;
	cvt.rn.f64.s32 	%fd10, %r1;
	mul.f64 	%fd1, %fd9, %fd10;
	cvt.rn.f64.u32 	%fd11, %r15;
	mul.f64 	%fd2, %fd9, %fd11;
	sub.f64 	%fd3, %fd1, %fd2;
	fma.rn.f64 	%fd12, %fd3, 0d3FF71547652B82FE, 0d4338000000000000;
	{
	.reg .b32 %temp; 
	mov.b64 	{%r4, %temp}, %fd12;
	}
	mov.f64 	%fd13, 0dC338000000000000;
	add.rn.f64 	%fd14, %fd12, %fd13;
	fma.rn.f64 	%fd15, %fd14, 0dBFE62E42FEFA39EF, %fd3;
	fma.rn.f64 	%fd16, %fd14, 0dBC7ABC9E3B39803F, %fd15;
	fma.rn.f64 	%fd17, %fd16, 0d3E5ADE1569CE2BDF, 0d3E928AF3FCA213EA;
	fma.rn.f64 	%fd18, %fd17, %fd16, 0d3EC71DEE62401315;
	fma.rn.f64 	%fd19, %fd18, %fd16, 0d3EFA01997C89EB71;
	fma.rn.f64 	%fd20, %fd19, %fd16, 0d3F2A01A014761F65;
	fma.rn.f64 	%fd21, %fd20, %fd16, 0d3F56C16C1852B7AF;
	fma.rn.f64 	%fd22, %fd21, %fd16, 0d3F81111111122322;
	fma.rn.f64 	%fd23, %fd22, %fd16, 0d3FA55555555502A1;
	fma.rn.f64 	%fd24, %fd23, %fd16, 0d3FC5555555555511;
	fma.rn.f64 	%fd25, %fd24, %fd16, 0d3FE000000000000B;
	fma.rn.f64 	%fd26, %fd25, %fd16, 0d3FF0000000000000;
	fma.rn.f64 	%fd27, %fd26, %fd16, 0d3FF0000000000000;
	{
	.reg .b32 %temp; 
	mov.b64 	{%r5, %temp}, %fd27;
	}
	{
	.reg .b32 %temp; 
	mov.b64 	{%temp, %r6}, %fd27;
	}
	shl.b32 	%r17, %r4, 20;
	add.s32 	%r18, %r17, %r6;
	mov.b64 	%fd47, {%r5, %r18};
	{
	.reg .b32 %temp; 
	mov.b64 	{%temp, %r19}, %fd3;
	}
	mov.b32 	%f2, %r19;
	abs.f32 	%f1, %f2;
	setp.lt.f32 	%p2, %f1, 0f4086232B;
	@%p2 bra 	$L__BB0_4;
	setp.lt.f64 	%p3, %fd3, 0d0000000000000000;
	add.f64 	%fd28, %fd3, 0d7FF0000000000000;
	selp.f64 	%fd47, 0d0000000000000000, %fd28, %p3;
	setp.geu.f32 	%p4, %f1, 0f40874800;
	@%p4 bra 	$L__BB0_4;
	shr.u32 	%r20, %r4, 31;
	add.s32 	%r21, %r4, %r20;
	shr.s32 	%r22, %r21, 1;
	shl.b32 	%r23, %r22, 20;
	add.s32 	%r24, %r6, %r23;
	mov.b64 	%fd29, {%r5, %r24};
	sub.s32 	%r25, %r4, %r22;
	shl.b32 	%r26, %r25, 20;
	add.s32 	%r27, %r26, 1072693248;
	mov.b32 	%r28, 0;
	mov.b64 	%fd30, {%r28, %r27};
	mul.f64 	%fd47, %fd30, %fd29;
$L__BB0_4:
	mov.f64 	%fd31, 0d3FF0000000000000;
	sub.f64 	%fd32, %fd31, %fd2;
	sub.f64 	%fd33, %fd31, %fd1;
	mul.f64 	%fd34, %fd1, %fd33;
	mul.f64 	%fd35, %fd2, %fd34;
	mul.f64 	%fd36, %fd32, %fd35;
	mul.f64 	%fd8, %fd36, %fd47;
	cvta.to.global.u64 	%rd6, %rd3;
	mul.wide.s32 	%rd7, %r3, 8;
	add.s64 	%rd8, %rd6, %rd7;
	st.global.f64 	[%rd8], %fd8;
	setp.eq.s32 	%p5, %r1, 0;
	add.s32 	%r29, %r8, -1;
	setp.eq.s32 	%p6, %r1, %r29;
	or.pred  	%p7, %p5, %p6;
	setp.eq.s32 	%p8, %r15, 0;
	or.pred  	%p9, %p8, %p7;
	setp.eq.s32 	%p10, %r15, %r29;
	or.pred  	%p11, %p9, %p10;
	@%p11 bra 	$L__BB0_6;
	add.s64 	%rd14, %rd2, %rd7;
	mov.b64 	%rd15, 0;
	st.global.u64 	[%rd14], %rd15;
	add.f64 	%fd37, %fd1, %fd1;
	add.f64 	%fd38, %fd2, 0dBFF0000000000000;
	mul.f64 	%fd39, %fd37, %fd38;
	sub.f64 	%fd40, %fd2, %fd37;
	fma.rn.f64 	%fd41, %fd1, %fd2, %fd40;
	add.f64 	%fd42, %fd41, 0d4000000000000000;
	mul.f64 	%fd43, %fd39, %fd42;
	mul.f64 	%fd44, %fd43, %fd47;
	mul.f64 	%fd45, %fd9, %fd44;
	mul.f64 	%fd46, %fd9, %fd45;
	add.s64 	%rd16, %rd1, %rd7;
	st.global.f64 	[%rd16], %fd46;
	bra.uni 	$L__BB0_7;
$L__BB0_6:
	add.s64 	%rd10, %rd2, %rd7;
	st.global.f64 	[%rd10], %fd8;
	add.s64 	%rd11, %rd1, %rd7;
	mov.b64 	%rd12, 0;
	st.global.u64 	[%rd11], %rd12;
$L__BB0_7:
	ret;

}
	// .globl	_Z20EVALUATE_ERROR_BLOCKiPdS_S_
.visible .entry _Z20EVALUATE_ERROR_BLOCKiPdS_S_(
	.param .u32 _Z20EVALUATE_ERROR_BLOCKiPdS_S__param_0,
	.param .u64 .ptr .align 1 _Z20EVALUATE_ERROR_BLOCKiPdS_S__param_1,
	.param .u64 .ptr .align 1 _Z20EVALUATE_ERROR_BLOCKiPdS_S__param_2,
	.param .u64 .ptr .align 1 _Z20EVALUATE_ERROR_BLOCKiPdS_S__param_3
)
{
	.reg .pred 	%p<26>;
	.reg .b32 	%r<51>;
	.reg .b64 	%rd<23>;
	.reg .b64 	%fd<33>;

	ld.param.u32 	%r16, [_Z20EVALUATE_ERROR_BLOCKiPdS_S__param_0];
	ld.param.u64 	%rd1, [_Z20EVALUATE_ERROR_BLOCKiPdS_S__param_1];
	ld.param.u64 	%rd2, [_Z20EVALUATE_ERROR_BLOCKiPdS_S__param_2];
	ld.param.u64 	%rd3, [_Z20EVALUATE_ERROR_BLOCKiPdS_S__param_3];
	mov.u32 	%r17, %tid.x;
	mov.u32 	%r1, %ctaid.x;
	mov.u32 	%r2, %ntid.x;
	mad.lo.s32 	%r3, %r1, %r2, %r17;
	mov.u32 	%r18, %tid.y;
	mov.u32 	%r4, %ctaid.y;
	mov.u32 	%r5, %ntid.y;
	mad.lo.s32 	%r19, %r4, %r5, %r18;
	mad.lo.s32 	%r7, %r2, %r18, %r17;
	shl.b32 	%r20, %r7, 3;
	mov.u32 	%r21, sm;
	add.s32 	%r8, %r21, %r20;
	mov.b64 	%rd4, 0;
	st.shared.u64 	[%r8], %rd4;
	bar.sync 	0;
	max.s32 	%r22, %r3, %r19;
	setp.ge.s32 	%p1, %r22, %r16;
	@%p1 bra 	$L__BB1_16;
	setp.eq.s32 	%p2, %r3, 0;
	add.s32 	%r23, %r16, -1;
	setp.eq.s32 	%p3, %r3, %r23;
	or.pred  	%p4, %p2, %p3;
	setp.eq.s32 	%p5, %r19, 0;
	or.pred  	%p6, %p5, %p4;
	setp.eq.s32 	%p7, %r19, %r23;
	or.pred  	%p8, %p6, %p7;
	@%p8 bra 	$L__BB1_10;
	mul.lo.s32 	%r24, %r16, %r19;
	add.s32 	%r25, %r24, %r3;
	cvta.to.global.u64 	%rd5, %rd2;
	add.s32 	%r26, %r24, %r16;
	add.s32 	%r27, %r25, %r16;
	shl.b32 	%r28, %r16, 1;
	sub.s32 	%r29, %r26, %r28;
	add.s32 	%r30, %r29, %r3;
	cvt.s64.s32 	%rd6, %r24;
	cvt.s64.s32 	%rd7, %r3;
	add.s64 	%rd8, %rd7, %rd6;
	shl.b64 	%rd9, %rd8, 3;
	add.s64 	%rd10, %rd5, %rd9;
	ld.global.f64 	%fd9, [%rd10+-8];
	ld.global.f64 	%fd10, [%rd10+8];
	add.f64 	%fd11, %fd9, %fd10;
	mul.wide.s32 	%rd11, %r27, 8;
	add.s64 	%rd12, %rd5, %rd11;
	ld.global.f64 	%fd12, [%rd12];
	add.f64 	%fd13, %fd11, %fd12;
	mul.wide.s32 	%rd13, %r30, 8;
	add.s64 	%rd14, %rd5, %rd13;
	ld.global.f64 	%fd14, [%rd14];
	add.f64 	%fd15, %fd13, %fd14;
	mul.wide.s32 	%rd15, %r16, 8;
	add.s64 	%rd16, %rd14, %rd15;
	ld.global.f64 	%fd16, [%rd16];
	fma.rn.f64 	%fd17, %fd16, 0dC010000000000000, %fd15;
	cvta.to.global.u64 	%rd17, %rd1;
	mul.wide.s32 	%rd18, %r25, 8;
	add.s64 	%rd19, %rd17, %rd18;
	ld.global.f64 	%fd18, [%rd19];
	sub.f64 	%fd1, %fd17, %fd18;
	{
	.reg .b32 %temp; 
	mov.b64 	{%temp, %r9}, %fd1;
	}
	mov.f64 	%fd19, 0d4000000000000000;
	{
	.reg .b32 %temp; 
	mov.b64 	{%temp, %r31}, %fd19;
	}
	and.b32  	%r11, %r31, 2146435072;
	setp.eq.s32 	%p9, %r11, 1062207488;
	abs.f64 	%fd2, %fd1;
	{ // callseq 0, 0
	.param .b64 param0;
	st.param.f64 	[param0], %fd2;
	.param .b64 retval0;
	call.uni (retval0), 
	__internal_accurate_pow, 
	(
	param0
	);
	ld.param.f64 	%fd20, [retval0];
	} // callseq 0
	setp.lt.s32 	%p10, %r9, 0;
	neg.f64 	%fd22, %fd20;
	selp.f64 	%fd23, %fd22, %fd20, %p9;
	selp.f64 	%fd32, %fd23, %fd20, %p10;
	setp.neu.f64 	%p11, %fd1, 0d0000000000000000;
	@%p11 bra 	$L__BB1_4;
	setp.eq.s32 	%p12, %r11, 1062207488;
	selp.b32 	%r32, %r9, 0, %p12;
	setp.lt.s32 	%p13, %r31, 0;
	or.b32  	%r33, %r32, 2146435072;
	selp.b32 	%r34, %r33, %r32, %p13;
	mov.b32 	%r35, 0;
	mov.b64 	%fd32, {%r35, %r34};
$L__BB1_4:
	add.f64 	%fd24, %fd1, 0d4000000000000000;
	{
	.reg .b32 %temp; 
	mov.b64 	{%temp, %r36}, %fd24;
	}
	and.b32  	%r37, %r36, 2146435072;
	setp.ne.s32 	%p14, %r37, 2146435072;
	@%p14 bra 	$L__BB1_9;
	setp.num.f64 	%p15, %fd1, %fd1;
	@%p15 bra 	$L__BB1_7;
	mov.f64 	%fd25, 0d4000000000000000;
	add.rn.f64 	%fd32, %fd1, %fd25;
	bra.uni 	$L__BB1_9;
$L__BB1_7:
	setp.neu.f64 	%p16, %fd2, 0d7FF0000000000000;
	@%p16 bra 	$L__BB1_9;
	setp.lt.s32 	%p17, %r9, 0;
	setp.eq.s32 	%p18, %r11, 1062207488;
	setp.lt.s32 	%p19, %r31, 0;
	selp.b32 	%r39, 0, 2146435072, %p19;
	and.b32  	%r40, %r31, 2147483647;
	setp.ne.s32 	%p20, %r40, 1071644672;
	or.b32  	%r41, %r39, -2147483648;
	selp.b32 	%r42, %r41, %r39, %p20;
	selp.b32 	%r43, %r42, %r39, %p18;
	selp.b32 	%r44, %r43, %r39, %p17;
	mov.b32 	%r45, 0;
	mov.b64 	%fd32, {%r45, %r44};
$L__BB1_9:
	setp.eq.f64 	%p21, %fd1, 0d3FF0000000000000;
	selp.f64 	%fd26, 0d3FF0000000000000, %fd32, %p21;
	st.shared.f64 	[%r8], %fd26;
$L__BB1_10:
	bar.sync 	0;
	mul.lo.s32 	%r50, %r2, %r5;
	setp.lt.u32 	%p22, %r50, 2;
	@%p22 bra 	$L__BB1_14;
$L__BB1_11:
	shr.u32 	%r14, %r50, 1;
	setp.ge.u32 	%p23, %r7, %r14;
	@%p23 bra 	$L__BB1_13;
	shl.b32 	%r46, %r14, 3;
	add.s32 	%r47, %r8, %r46;
	ld.shared.f64 	%fd27, [%r47];
	ld.shared.f64 	%fd28, [%r8];
	add.f64 	%fd29, %fd27, %fd28;
	st.shared.f64 	[%r8], %fd29;
$L__BB1_13:
	bar.sync 	0;
	setp.gt.u32 	%p24, %r50, 3;
	mov.u32 	%r50, %r14;
	@%p24 bra 	$L__BB1_11;
$L__BB1_14:
	setp.ne.s32 	%p25, %r7, 0;
	@%p25 bra 	$L__BB1_16;
	ld.shared.f64 	%fd30, [sm];
	mov.u32 	%r48, %nctaid.x;
	mad.lo.s32 	%r49, %r4, %r48, %r1;
	cvta.to.global.u64 	%rd20, %rd3;
	mul.wide.u32 	%rd21, %r49, 8;
	add.s64 	%rd22, %rd20, %rd21;
	st.global.f64 	[%rd22], %fd30;
$L__BB1_16:
	ret;

}
	// .globl	_Z16LAPLACIAN_DOUBLEidddPdS_
.visible .entry _Z16LAPLACIAN_DOUBLEidddPdS_(
	.param .u32 _Z16LAPLACIAN_DOUBLEidddPdS__param_0,
	.param .f64 _Z16LAPLACIAN_DOUBLEidddPdS__param_1,
	.param .f64 _Z16LAPLACIAN_DOUBLEidddPdS__param_2,
	.param .f64 _Z16LAPLACIAN_DOUBLEidddPdS__param_3,
	.param .u64 .ptr .align 1 _Z16LAPLACIAN_DOUBLEidddPdS__param_4,
	.param .u64 .ptr .align 1 _Z16LAPLACIAN_DOUBLEidddPdS__param_5
)
{
	.reg .pred 	%p<22>;
	.reg .b32 	%r<39>;
	.reg .b64 	%rd<21>;
	.reg .b64 	%fd<36>;

	ld.param.u32 	%r9, [_Z16LAPLACIAN_DOUBLEidddPdS__param_0];
	ld.param.f64 	%fd10, [_Z16LAPLACIAN_DOUBLEidddPdS__param_1];
	ld.param.f64 	%fd11, [_Z16LAPLACIAN_DOUBLEidddPdS__param_2];
	ld.param.f64 	%fd12, [_Z16LAPLACIAN_DOUBLEidddPdS__param_3];
	ld.param.u64 	%rd4, [_Z16LAPLACIAN_DOUBLEidddPdS__param_4];
	ld.param.u64 	%rd5, [_Z16LAPLACIAN_DOUBLEidddPdS__param_5];
	cvta.to.global.u64 	%rd1, %rd5;
	cvta.to.global.u64 	%rd2, %rd4;
	mov.u32 	%r10, %tid.x;
	mov.u32 	%r11, %ntid.x;
	mov.u32 	%r12, %ctaid.x;
	mad.lo.s32 	%r1, %r11, %r12, %r10;
	mov.u32 	%r13, %tid.y;
	mov.u32 	%r14, %ntid.y;
	mov.u32 	%r15, %ctaid.y;
	mad.lo.s32 	%r16, %r14, %r15, %r13;
	max.s32 	%r17, %r1, %r16;
	setp.ge.s32 	%p1, %r17, %r9;
	@%p1 bra 	$L__BB2_11;
	mul.lo.s32 	%r3, %r9, %r16;
	add.s32 	%r4, %r3, %r1;
	setp.eq.s32 	%p2, %r1, 0;
	add.s32 	%r18, %r9, -1;
	setp.eq.s32 	%p3, %r1, %r18;
	or.pred  	%p4, %p2, %p3;
	setp.eq.s32 	%p5, %r16, 0;
	or.pred  	%p6, %p5, %p4;
	setp.eq.s32 	%p7, %r16, %r18;
	or.pred  	%p8, %p6, %p7;
	@%p8 bra 	$L__BB2_10;
	add.s32 	%r19, %r3, %r9;
	add.s32 	%r20, %r4, %r9;
	shl.b32 	%r21, %r9, 1;
	sub.s32 	%r22, %r19, %r21;
	add.s32 	%r23, %r22, %r1;
	cvt.s64.s32 	%rd9, %r3;
	cvt.s64.s32 	%rd10, %r1;
	add.s64 	%rd11, %rd10, %rd9;
	shl.b64 	%rd12, %rd11, 3;
	add.s64 	%rd13, %rd2, %rd12;
	ld.global.f64 	%fd15, [%rd13+-8];
	ld.global.f64 	%fd16, [%rd13+8];
	add.f64 	%fd17, %fd15, %fd16;
	mul.wide.s32 	%rd14, %r20, 8;
	add.s64 	%rd15, %rd2, %rd14;
	ld.global.f64 	%fd18, [%rd15];
	add.f64 	%fd19, %fd17, %fd18;
	mul.wide.s32 	%rd16, %r23, 8;
	add.s64 	%rd3, %rd2, %rd16;
	ld.global.f64 	%fd20, [%rd3];
	add.f64 	%fd1, %fd19, %fd20;
	mul.f64 	%fd2, %fd10, %fd11;
	{
	.reg .b32 %temp; 
	mov.b64 	{%temp, %r5}, %fd2;
	}
	mov.f64 	%fd21, 0d4000000000000000;
	{
	.reg .b32 %temp; 
	mov.b64 	{%temp, %r24}, %fd21;
	}
	and.b32  	%r7, %r24, 2146435072;
	setp.eq.s32 	%p9, %r7, 1062207488;
	abs.f64 	%fd3, %fd2;
	{ // callseq 1, 0
	.param .b64 param0;
	st.param.f64 	[param0], %fd3;
	.param .b64 retval0;
	call.uni (retval0), 
	__internal_accurate_pow, 
	(
	param0
	);
	ld.param.f64 	%fd22, [retval0];
	} // callseq 1
	setp.lt.s32 	%p10, %r5, 0;
	neg.f64 	%fd24, %fd22;
	selp.f64 	%fd25, %fd24, %fd22, %p9;
	selp.f64 	%fd35, %fd25, %fd22, %p10;
	setp.neu.f64 	%p11, %fd2, 0d0000000000000000;
	@%p11 bra 	$L__BB2_4;
	setp.eq.s32 	%p12, %r7, 1062207488;
	selp.b32 	%r25, %r5, 0, %p12;
	setp.lt.s32 	%p13, %r24, 0;
	or.b32  	%r26, %r25, 2146435072;
	selp.b32 	%r27, %r26, %r25, %p13;
	mov.b32 	%r28, 0;
	mov.b64 	%fd35, {%r28, %r27};
$L__BB2_4:
	add.f64 	%fd26, %fd2, 0d4000000000000000;
	{
	.reg .b32 %temp; 
	mov.b64 	{%temp, %r29}, %fd26;
	}
	and.b32  	%r30, %r29, 2146435072;
	setp.ne.s32 	%p14, %r30, 2146435072;
	@%p14 bra 	$L__BB2_9;
	setp.num.f64 	%p15, %fd2, %fd2;
	@%p15 bra 	$L__BB2_7;
	mov.f64 	%fd27, 0d4000000000000000;
	add.rn.f64 	%fd35, %fd2, %fd27;
	bra.uni 	$L__BB2_9;
$L__BB2_7:
	setp.neu.f64 	%p16, %fd3, 0d7FF0000000000000;
	@%p16 bra 	$L__BB2_9;
	setp.lt.s32 	%p17, %r5, 0;
	setp.eq.s32 	%p18, %r7, 1062207488;
	setp.lt.s32 	%p19, %r24, 0;
	selp.b32 	%r32, 0, 2146435072, %p19;
	and.b32  	%r33, %r24, 2147483647;
	setp.ne.s32 	%p20, %r33, 1071644672;
	or.b32  	%r34, %r32, -2147483648;
	selp.b32 	%r35, %r34, %r32, %p20;
	selp.b32 	%r36, %r35, %r32, %p18;
	selp.b32 	%r37, %r36, %r32, %p17;
	mov.b32 	%r38, 0;
	mov.b64 	%fd35, {%r38, %r37};
$L__BB2_9:
	setp.eq.f64 	%p21, %fd2, 0d3FF0000000000000;
	add.f64 	%fd28, %fd35, 0d4010000000000000;
	selp.f64 	%fd29, 0d4014000000000000, %fd28, %p21;
	mul.wide.s32 	%rd17, %r9, 8;
	add.s64 	%rd18, %rd3, %rd17;
	ld.global.f64 	%fd30, [%rd18];
	mul.f64 	%fd31, %fd30, %fd29;
	sub.f64 	%fd32, %fd1, %fd31;
	mul.f64 	%fd33, %fd12, %fd32;
	mul.wide.s32 	%rd19, %r4, 8;
	add.s64 	%rd20, %rd1, %rd19;
	st.global.f64 	[%rd20], %fd33;
	bra.uni 	$L__BB2_11;
$L__BB2_10:
	mul.wide.s32 	%rd6, %r4, 8;
	add.s64 	%rd7, %rd2, %rd6;
	ld.global.f64 	%fd13, [%rd7];
	mul.f64 	%fd14, %fd12, %fd13;
	add.s64 	%rd8, %rd1, %rd6;
	st.global.f64 	[%rd8], %fd14;
$L__BB2_11:
	ret;

}
	// .globl	_Z15LAPLACIAN_FLOATifffPfS_
.visible .entry _Z15LAPLACIAN_FLOATifffPfS_(
	.param .u32 _Z15LAPLACIAN_FLOATifffPfS__param_0,
	.param .f32 _Z15LAPLACIAN_FLOATifffPfS__param_1,
	.param .f32 _Z15LAPLACIAN_FLOATifffPfS__param_2,
	.param .f32 _Z15LAPLACIAN_FLOATifffPfS__param_3,
	.param .u64 .ptr .align 1 _Z15LAPLACIAN_FLOATifffPfS__param_4,
	.param .u64 .ptr .align 1 _Z15LAPLACIAN_FLOATifffPfS__param_5
)
{
	.reg .pred 	%p<18>;
	.reg .b32 	%r<32>;
	.reg .b32 	%f<79>;
	.reg .b64 	%rd<21>;
	.reg .b64 	%fd<9>;

	ld.param.u32 	%r6, [_Z15LAPLACIAN_FLOATifffPfS__param_0];
	ld.param.f32 	%f8, [_Z15LAPLACIAN_FLOATifffPfS__param_1];
	ld.param.f32 	%f9, [_Z15LAPLACIAN_FLOATifffPfS__param_2];
	ld.param.f32 	%f10, [_Z15LAPLACIAN_FLOATifffPfS__param_3];
	ld.param.u64 	%rd4, [_Z15LAPLACIAN_FLOATifffPfS__param_4];
	ld.param.u64 	%rd5, [_Z15LAPLACIAN_FLOATifffPfS__param_5];
	cvta.to.global.u64 	%rd1, %rd5;
	cvta.to.global.u64 	%rd2, %rd4;
	mov.u32 	%r7, %tid.x;
	mov.u32 	%r8, %ntid.x;
	mov.u32 	%r9, %ctaid.x;
	mad.lo.s32 	%r1, %r8, %r9, %r7;
	mov.u32 	%r10, %tid.y;
	mov.u32 	%r11, %ntid.y;
	mov.u32 	%r12, %ctaid.y;
	mad.lo.s32 	%r13, %r11, %r12, %r10;
	max.s32 	%r14, %r1, %r13;
	setp.ge.s32 	%p1, %r14, %r6;
	@%p1 bra 	$L__BB3_9;
	mul.lo.s32 	%r3, %r6, %r13;
	add.s32 	%r4, %r3, %r1;
	setp.eq.s32 	%p2, %r1, 0;
	add.s32 	%r15, %r6, -1;
	setp.eq.s32 	%p3, %r1, %r15;
	or.pred  	%p4, %p2, %p3;
	setp.eq.s32 	%p5, %r13, 0;
	or.pred  	%p6, %p5, %p4;
	setp.eq.s32 	%p7, %r13, %r15;
	or.pred  	%p8, %p6, %p7;
	@%p8 bra 	$L__BB3_8;
	add.s32 	%r16, %r3, %r6;
	add.s32 	%r17, %r4, %r6;
	shl.b32 	%r18, %r6, 1;
	sub.s32 	%r19, %r16, %r18;
	add.s32 	%r20, %r19, %r1;
	cvt.s64.s32 	%rd9, %r3;
	cvt.s64.s32 	%rd10, %r1;
	add.s64 	%rd11, %rd10, %rd9;
	shl.b64 	%rd12, %rd11, 2;
	add.s64 	%rd13, %rd2, %rd12;
	ld.global.f32 	%f14, [%rd13+-4];
	ld.global.f32 	%f15, [%rd13+4];
	add.f32 	%f16, %f14, %f15;
	mul.wide.s32 	%rd14, %r17, 4;
	add.s64 	%rd15, %rd2, %rd14;
	ld.global.f32 	%f17, [%rd15];
	add.f32 	%f18, %f16, %f17;
	mul.wide.s32 	%rd16, %r20, 4;
	add.s64 	%rd3, %rd2, %rd16;
	ld.global.f32 	%f19, [%rd3];
	add.f32 	%f1, %f18, %f19;
	mul.f32 	%f2, %f8, %f9;
	abs.f32 	%f3, %f2;
	setp.eq.f32 	%p9, %f2, 0f3F800000;
	mov.f32 	%f78, 0f3F800000;
	@%p9 bra 	$L__BB3_7;
	setp.num.f32 	%p10, %f3, %f3;
	@%p10 bra 	$L__BB3_5;
	mov.f32 	%f75, 0f40000000;
	add.rn.f32 	%f78, %f2, %f75;
	bra.uni 	$L__BB3_7;
$L__BB3_5:
	setp.lt.f32 	%p11, %f3, 0f00800000;
	mul.f32 	%f20, %f3, 0f4B800000;
	selp.f32 	%f21, %f20, %f3, %p11;
	mov.b32 	%r21, %f21;
	add.s32 	%r22, %r21, -1060439283;
	and.b32  	%r23, %r22, -8388608;
	sub.s32 	%r24, %r21, %r23;
	mov.b32 	%f22, %r24;
	cvt.rn.f32.s32 	%f23, %r23;
	selp.f32 	%f24, 0fC1C00000, 0f00000000, %p11;
	fma.rn.f32 	%f25, %f23, 0f34000000, %f24;
	add.f32 	%f26, %f22, 0fBF800000;
	add.f32 	%f27, %f22, 0f3F800000;
	rcp.approx.ftz.f32 	%f28, %f27;
	add.f32 	%f29, %f26, %f26;
	mul.f32 	%f30, %f29, %f28;
	mul.f32 	%f31, %f30, %f30;
	neg.f32 	%f32, %f30;
	sub.f32 	%f33, %f26, %f30;
	add.f32 	%f34, %f33, %f33;
	fma.rn.f32 	%f35, %f32, %f26, %f34;
	mul.rn.f32 	%f36, %f28, %f35;
	fma.rn.f32 	%f37, %f31, 0f3A2C32E4, 0f3B52E7DB;
	fma.rn.f32 	%f38, %f37, %f31, 0f3C93BB73;
	fma.rn.f32 	%f39, %f38, %f31, 0f3DF6384F;
	mul.rn.f32 	%f40, %f39, %f31;
	fma.rn.f32 	%f41, %f30, 0f3FB8AA3B, %f25;
	mul.f32 	%f42, %f40, 0f40400000;
	sub.f32 	%f43, %f25, %f41;
	fma.rn.f32 	%f44, %f30, 0f3FB8AA3B, %f43;
	fma.rn.f32 	%f45, %f36, 0f3FB8AA3B, %f44;
	fma.rn.f32 	%f46, %f30, 0f32A55E34, %f45;
	fma.rn.f32 	%f47, %f42, %f36, %f46;
	fma.rn.f32 	%f48, %f40, %f30, %f47;
	add.rn.f32 	%f49, %f41, %f48;
	mov.f32 	%f50, 0f40000000;
	mul.rn.f32 	%f51, %f49, %f50;
	cvt.rni.f32.f32 	%f52, %f51;
	sub.f32 	%f53, %f51, %f52;
	neg.f32 	%f54, %f51;
	fma.rn.f32 	%f55, %f49, 0f40000000, %f54;
	neg.f32 	%f56, %f41;
	add.rn.f32 	%f57, %f49, %f56;
	neg.f32 	%f58, %f57;
	add.rn.f32 	%f59, %f48, %f58;
	fma.rn.f32 	%f60, %f59, 0f40000000, %f55;
	add.f32 	%f61, %f53, %f60;
	setp.gt.f32 	%p12, %f52, 0f00000000;
	selp.b32 	%r25, 0, -2097152000, %p12;
	setp.neu.f32 	%p13, %f2, 0f00000000;
	setp.neu.f32 	%p14, %f3, 0f7F800000;
	setp.lt.f32 	%p15, %f51, 0f00000000;
	selp.f32 	%f62, 0f00000000, 0f7F800000, %p15;
	abs.f32 	%f63, %f51;
	setp.gt.f32 	%p16, %f63, 0f43180000;
	cvt.rzi.s32.f32 	%r26, %f52;
	shl.b32 	%r27, %r26, 23;
	sub.s32 	%r28, %r27, %r25;
	mov.b32 	%f64, %r28;
	add.s32 	%r29, %r25, 2130706432;
	mov.b32 	%f65, %r29;
	fma.rn.f32 	%f66, %f61, 0f391FCB8E, 0f3AAF85ED;
	fma.rn.f32 	%f67, %f66, %f61, 0f3C1D9856;
	fma.rn.f32 	%f68, %f67, %f61, 0f3D6357BB;
	fma.rn.f32 	%f69, %f68, %f61, 0f3E75FDEC;
	fma.rn.f32 	%f70, %f69, %f61, 0f3F317218;
	fma.rn.f32 	%f71, %f70, %f61, 0f3F800000;
	mul.f32 	%f72, %f71, %f65;
	mul.f32 	%f73, %f72, %f64;
	selp.f32 	%f78, %f62, %f73, %p16;
	and.pred  	%p17, %p13, %p14;
	@%p17 bra 	$L__BB3_7;
	add.f32 	%f74, %f2, %f2;
	mov.b32 	%r30, %f74;
	and.b32  	%r31, %r30, 2147483647;
	mov.b32 	%f78, %r31;
$L__BB3_7:
	cvt.f64.f32 	%fd1, %f78;
	add.f64 	%fd2, %fd1, 0d4010000000000000;
	mul.wide.s32 	%rd17, %r6, 4;
	add.s64 	%rd18, %rd3, %rd17;
	ld.global.f32 	%f76, [%rd18];
	cvt.f64.f32 	%fd3, %f76;
	mul.f64 	%fd4, %fd2, %fd3;
	cvt.f64.f32 	%fd5, %f1;
	sub.f64 	%fd6, %fd5, %fd4;
	cvt.f64.f32 	%fd7, %f10;
	mul.f64 	%fd8, %fd6, %fd7;
	cvt.rn.f32.f64 	%f77, %fd8;
	mul.wide.s32 	%rd19, %r4, 4;
	add.s64 	%rd20, %rd1, %rd19;
	st.global.f32 	[%rd20], %f77;
	bra.uni 	$L__BB3_9;
$L__BB3_8:
	mul.wide.s32 	%rd6, %r4, 4;
	add.s64 	%rd7, %rd2, %rd6;
	ld.global.f32 	%f11, [%rd7];
	mul.f32 	%f12, %f10, %f11;
	add.s64 	%rd8, %rd1, %rd6;
	st.global.f32 	[%rd8], %f12;
$L__BB3_9:
	ret;

}
	// .globl	_Z12DAXPY_DOUBLEidPdS_
.visible .entry _Z12DAXPY_DOUBLEidPdS_(
	.param .u32 _Z12DAXPY_DOUBLEidPdS__param_0,
	.param .f64 _Z12DAXPY_DOUBLEidPdS__param_1,
	.param .u64 .ptr .align 1 _Z12DAXPY_DOUBLEidPdS__param_2,
	.param .u64 .ptr .align 1 _Z12DAXPY_DOUBLEidPdS__param_3
)
{
	.reg .pred 	%p<2>;
	.reg .b32 	%r<14>;
	.reg .b64 	%rd<8>;
	.reg .b64 	%fd<5>;

	ld.param.u32 	%r4, [_Z12DAXPY_DOUBLEidPdS__param_0];
	ld.param.f64 	%fd1, [_Z12DAXPY_DOUBLEidPdS__param_1];
	ld.param.u64 	%rd1, [_Z12DAXPY_DOUBLEidPdS__param_2];
	ld.param.u64 	%rd2, [_Z12DAXPY_DOUBLEidPdS__param_3];
	mov.u32 	%r5, %tid.x;
	mov.u32 	%r6, %ntid.x;
	mov.u32 	%r7, %ctaid.x;
	mad.lo.s32 	%r1, %r6, %r7, %r5;
	mov.u32 	%r8, %tid.y;
	mov.u32 	%r9, %ntid.y;
	mov.u32 	%r10, %ctaid.y;
	mad.lo.s32 	%r11, %r9, %r10, %r8;
	max.s32 	%r12, %r1, %r11;
	setp.ge.s32 	%p1, %r12, %r4;
	@%p1 bra 	$L__BB4_2;
	cvta.to.global.u64 	%rd3, %rd1;
	cvta.to.global.u64 	%rd4, %rd2;
	mad.lo.s32 	%r13, %r4, %r11, %r1;
	mul.wide.s32 	%rd5, %r13, 8;
	add.s64 	%rd6, %rd3, %rd5;
	ld.global.f64 	%fd2, [%rd6];
	add.s64 	%rd7, %rd4, %rd5;
	ld.global.f64 	%fd3, [%rd7];
	fma.rn.f64 	%fd4, %fd1, %fd2, %fd3;
	st.global.f64 	[%rd6], %fd4;
$L__BB4_2:
	ret;

}
	// .globl	_Z11DAXPY_FLOATifPfS_
.visible .entry _Z11DAXPY_FLOATifPfS_(
	.param .u32 _Z11DAXPY_FLOATifPfS__param_0,
	.param .f32 _Z11DAXPY_FLOATifPfS__param_1,
	.param .u64 .ptr .align 1 _Z11DAXPY_FLOATifPfS__param_2,
	.param .u64 .ptr .align 1 _Z11DAXPY_FLOATifPfS__param_3
)
{
	.reg .pred 	%p<2>;
	.reg .b32 	%r<14>;
	.reg .b32 	%f<5>;
	.reg .b64 	%rd<8>;

	ld.param.u32 	%r4, [_Z11DAXPY_FLOATifPfS__param_0];
	ld.param.f32 	%f1, [_Z11DAXPY_FLOATifPfS__param_1];
	ld.param.u64 	%rd1, [_Z11DAXPY_FLOATifPfS__param_2];
	ld.param.u64 	%rd2, [_Z11DAXPY_FLOATifPfS__param_3];
	mov.u32 	%r5, %tid.x;
	mov.u32 	%r6, %ntid.x;
	mov.u32 	%r7, %ctaid.x;
	mad.lo.s32 	%r1, %r6, %r7, %r5;
	mov.u32 	%r8, %tid.y;
	mov.u32 	%r9, %ntid.y;
	mov.u32 	%r10, %ctaid.y;
	mad.lo.s32 	%r11, %r9, %r10, %r8;
	max.s32 	%r12, %r1, %r11;
	setp.ge.s32 	%p1, %r12, %r4;
	@%p1 bra 	$L__BB5_2;
	cvta.to.global.u64 	%rd3, %rd1;
	cvta.to.global.u64 	%rd4, %rd2;
	mad.lo.s32 	%r13, %r4, %r11, %r1;
	mul.wide.s32 	%rd5, %r13, 4;
	add.s64 	%rd6, %rd3, %rd5;
	ld.global.f32 	%f2, [%rd6];
	add.s64 	%rd7, %rd4, %rd5;
	ld.global.f32 	%f3, [%rd7];
	fma.rn.f32 	%f4, %f1, %f2, %f3;
	st.global.f32 	[%rd6], %f4;
$L__BB5_2:
	ret;

}
	// .globl	_Z19INTERPOLATE_2D_LASTiPfPd
.visible .entry _Z19INTERPOLATE_2D_LASTiPfPd(
	.param .u32 _Z19INTERPOLATE_2D_LASTiPfPd_param_0,
	.param .u64 .ptr .align 1 _Z19INTERPOLATE_2D_LASTiPfPd_param_1,
	.param .u64 .ptr .align 1 _Z19INTERPOLATE_2D_LASTiPfPd_param_2
)
{
	.reg .pred 	%p<9>;
	.reg .b32 	%r<27>;
	.reg .b32 	%f<15>;
	.reg .b64 	%rd<25>;
	.reg .b64 	%fd<8>;

	ld.param.u32 	%r8, [_Z19INTERPOLATE_2D_LASTiPfPd_param_0];
	ld.param.u64 	%rd3, [_Z19INTERPOLATE_2D_LASTiPfPd_param_1];
	ld.param.u64 	%rd4, [_Z19INTERPOLATE_2D_LASTiPfPd_param_2];
	cvta.to.global.u64 	%rd1, %rd4;
	cvta.to.global.u64 	%rd2, %rd3;
	mov.u32 	%r9, %tid.x;
	mov.u32 	%r10, %ntid.x;
	mov.u32 	%r11, %ctaid.x;
	mad.lo.s32 	%r1, %r10, %r11, %r9;
	mov.u32 	%r12, %tid.y;
	mov.u32 	%r13, %ntid.y;
	mov.u32 	%r14, %ctaid.y;
	mad.lo.s32 	%r15, %r13, %r14, %r12;
	max.s32 	%r16, %r1, %r15;
	setp.ge.s32 	%p1, %r16, %r8;
	@%p1 bra 	$L__BB6_8;
	mad.lo.s32 	%r3, %r8, %r15, %r1;
	add.s32 	%r17, %r8, -1;
	shr.u32 	%r4, %r17, 1;
	shr.u32 	%r18, %r1, 31;
	add.s32 	%r19, %r1, %r18;
	shr.s32 	%r20, %r19, 1;
	shr.u32 	%r21, %r15, 1;
	mad.lo.s32 	%r22, %r21, %r4, %r21;
	add.s32 	%r5, %r22, %r20;
	or.b32  	%r23, %r1, %r15;
	and.b32  	%r24, %r23, 1;
	setp.eq.b32 	%p2, %r24, 1;
	@%p2 bra 	$L__BB6_3;
	mul.wide.s32 	%rd21, %r5, 4;
	add.s64 	%rd22, %rd2, %rd21;
	ld.global.f32 	%f14, [%rd22];
	cvt.f64.f32 	%fd7, %f14;
	mul.wide.s32 	%rd23, %r3, 8;
	add.s64 	%rd24, %rd1, %rd23;
	st.global.f64 	[%rd24], %fd7;
	bra.uni 	$L__BB6_8;
$L__BB6_3:
	and.b32  	%r25, %r1, -2147483647;
	setp.ne.s32 	%p3, %r25, 1;
	and.b32  	%r6, %r15, 1;
	setp.eq.b32 	%p4, %r6, 1;
	or.pred  	%p5, %p3, %p4;
	@%p5 bra 	$L__BB6_5;
	mul.wide.u32 	%rd17, %r5, 4;
	add.s64 	%rd18, %rd2, %rd17;
	ld.global.f32 	%f11, [%rd18];
	ld.global.f32 	%f12, [%rd18+4];
	add.f32 	%f13, %f11, %f12;
	cvt.f64.f32 	%fd5, %f13;
	mul.f64 	%fd6, %fd5, 0d3FE0000000000000;
	mul.wide.s32 	%rd19, %r3, 8;
	add.s64 	%rd20, %rd1, %rd19;
	st.global.f64 	[%rd20], %fd6;
	bra.uni 	$L__BB6_8;
$L__BB6_5:
	and.b32  	%r26, %r1, 1;
	setp.eq.b32 	%p6, %r26, 1;
	setp.eq.s32 	%p7, %r6, 0;
	or.pred  	%p8, %p6, %p7;
	@%p8 bra 	$L__BB6_7;
	mul.wide.s32 	%rd11, %r5, 4;
	add.s64 	%rd12, %rd2, %rd11;
	ld.global.f32 	%f8, [%rd12];
	mul.wide.u32 	%rd13, %r4, 4;
	add.s64 	%rd14, %rd12, %rd13;
	ld.global.f32 	%f9, [%rd14+4];
	add.f32 	%f10, %f8, %f9;
	cvt.f64.f32 	%fd3, %f10;
	mul.f64 	%fd4, %fd3, 0d3FE0000000000000;
	mul.wide.s32 	%rd15, %r3, 8;
	add.s64 	%rd16, %rd1, %rd15;
	st.global.f64 	[%rd16], %fd4;
	bra.uni 	$L__BB6_8;
$L__BB6_7:
	mul.wide.s32 	%rd5, %r5, 4;
	add.s64 	%rd6, %rd2, %rd5;
	ld.global.f32 	%f1, [%rd6];
	ld.global.f32 	%f2, [%rd6+4];
	add.f32 	%f3, %f1, %f2;
	mul.wide.u32 	%rd7, %r4, 4;
	add.s64 	%rd8, %rd6, %rd7;
	ld.global.f32 	%f4, [%rd8+4];
	add.f32 	%f5, %f3, %f4;
	ld.global.f32 	%f6, [%rd8+8];
	add.f32 	%f7, %f5, %f6;
	cvt.f64.f32 	%fd1, %f7;
	mul.f64 	%fd2, %fd1, 0d3FD0000000000000;
	mul.wide.s32 	%rd9, %r3, 8;
	add.s64 	%rd10, %rd1, %rd9;
	st.global.f64 	[%rd10], %fd2;
$L__BB6_8:
	ret;

}
	// .globl	_Z14INTERPOLATE_2DiPfS_
.visible .entry _Z14INTERPOLATE_2DiPfS_(
	.param .u32 _Z14INTERPOLATE_2DiPfS__param_0,
	.param .u64 .ptr .align 1 _Z14INTERPOLATE_2DiPfS__param_1,
	.param .u64 .ptr .align 1 _Z14INTERPOLATE_2DiPfS__param_2
)
{
	.reg .pred 	%p<9>;
	.reg .b32 	%r<27>;
	.reg .b32 	%f<18>;
	.reg .b64 	%rd<25>;

	ld.param.u32 	%r8, [_Z14INTERPOLATE_2DiPfS__param_0];
	ld.param.u64 	%rd3, [_Z14INTERPOLATE_2DiPfS__param_1];
	ld.param.u64 	%rd4, [_Z14INTERPOLATE_2DiPfS__param_2];
	cvta.to.global.u64 	%rd1, %rd4;
	cvta.to.global.u64 	%rd2, %rd3;
	mov.u32 	%r9, %tid.x;
	mov.u32 	%r10, %ntid.x;
	mov.u32 	%r11, %ctaid.x;
	mad.lo.s32 	%r1, %r10, %r11, %r9;
	mov.u32 	%r12, %tid.y;
	mov.u32 	%r13, %ntid.y;
	mov.u32 	%r14, %ctaid.y;
	mad.lo.s32 	%r15, %r13, %r14, %r12;
	max.s32 	%r16, %r1, %r15;
	setp.ge.s32 	%p1, %r16, %r8;
	@%p1 bra 	$L__BB7_8;
	mad.lo.s32 	%r3, %r8, %r15, %r1;
	add.s32 	%r17, %r8, -1;
	shr.u32 	%r4, %r17, 1;
	shr.u32 	%r18, %r1, 31;
	add.s32 	%r19, %r1, %r18;
	shr.s32 	%r20, %r19, 1;
	shr.u32 	%r21, %r15, 1;
	mad.lo.s32 	%r22, %r21, %r4, %r21;
	add.s32 	%r5, %r22, %r20;
	or.b32  	%r23, %r1, %r15;
	and.b32  	%r24, %r23, 1;
	setp.eq.b32 	%p2, %r24, 1;
	@%p2 bra 	$L__BB7_3;
	mul.wide.s32 	%rd21, %r5, 4;
	add.s64 	%rd22, %rd2, %rd21;
	ld.global.f32 	%f17, [%rd22];
	mul.wide.s32 	%rd23, %r3, 4;
	add.s64 	%rd24, %rd1, %rd23;
	st.global.f32 	[%rd24], %f17;
	bra.uni 	$L__BB7_8;
$L__BB7_3:
	and.b32  	%r25, %r1, -2147483647;
	setp.ne.s32 	%p3, %r25, 1;
	and.b32  	%r6, %r15, 1;
	setp.eq.b32 	%p4, %r6, 1;
	or.pred  	%p5, %p3, %p4;
	@%p5 bra 	$L__BB7_5;
	mul.wide.u32 	%rd17, %r5, 4;
	add.s64 	%rd18, %rd2, %rd17;
	ld.global.f32 	%f13, [%rd18];
	ld.global.f32 	%f14, [%rd18+4];
	add.f32 	%f15, %f13, %f14;
	mul.f32 	%f16, %f15, 0f3F000000;
	mul.wide.s32 	%rd19, %r3, 4;
	add.s64 	%rd20, %rd1, %rd19;
	st.global.f32 	[%rd20], %f16;
	bra.uni 	$L__BB7_8;
$L__BB7_5:
	and.b32  	%r26, %r1, 1;
	setp.eq.b32 	%p6, %r26, 1;
	setp.eq.s32 	%p7, %r6, 0;
	or.pred  	%p8, %p6, %p7;
	@%p8 bra 	$L__BB7_7;
	mul.wide.s32 	%rd11, %r5, 4;
	add.s64 	%rd12, %rd2, %rd11;
	ld.global.f32 	%f9, [%rd12];
	mul.wide.u32 	%rd13, %r4, 4;
	add.s64 	%rd14, %rd12, %rd13;
	ld.global.f32 	%f10, [%rd14+4];
	add.f32 	%f11, %f9, %f10;
	mul.f32 	%f12, %f11, 0f3F000000;
	mul.wide.s32 	%rd15, %r3, 4;
	add.s64 	%rd16, %rd1, %rd15;
	st.global.f32 	[%rd16], %f12;
	bra.uni 	$L__BB7_8;
$L__BB7_7:
	mul.wide.s32 	%rd5, %r5, 4;
	add.s64 	%rd6, %rd2, %rd5;
	ld.global.f32 	%f1, [%rd6];
	ld.global.f32 	%f2, [%rd6+4];
	add.f32 	%f3, %f1, %f2;
	mul.wide.u32 	%rd7, %r4, 4;
	add.s64 	%rd8, %rd6, %rd7;
	ld.global.f32 	%f4, [%rd8+4];
	add.f32 	%f5, %f3, %f4;
	ld.global.f32 	%f6, [%rd8+8];
	add.f32 	%f7, %f5, %f6;
	mul.f32 	%f8, %f7, 0f3E800000;
	mul.wide.s32 	%rd9, %r3, 4;
	add.s64 	%rd10, %rd1, %rd9;
	st.global.f32 	[%rd10], %f8;
$L__BB7_8:
	ret;

}
	// .globl	_Z17RESTRICT_2D_FIRSTiPdPf
.visible .entry _Z17RESTRICT_2D_FIRSTiPdPf(
	.param .u32 _Z17RESTRICT_2D_FIRSTiPdPf_param_0,
	.param .u64 .ptr .align 1 _Z17RESTRICT_2D_FIRSTiPdPf_param_1,
	.param .u64 .ptr .align 1 _Z17RESTRICT_2D_FIRSTiPdPf_param_2
)
{
	.reg .pred 	%p<9>;
	.reg .b32 	%r<21>;
	.reg .b32 	%f<3>;
	.reg .b64 	%rd<13>;
	.reg .b64 	%fd<20>;

	ld.param.u32 	%r6, [_Z17RESTRICT_2D_FIRSTiPdPf_param_0];
	ld.param.u64 	%rd3, [_Z17RESTRICT_2D_FIRSTiPdPf_param_1];
	ld.param.u64 	%rd4, [_Z17RESTRICT_2D_FIRSTiPdPf_param_2];
	cvta.to.global.u64 	%rd1, %rd4;
	cvta.to.global.u64 	%rd2, %rd3;
	mov.u32 	%r7, %tid.x;
	mov.u32 	%r8, %ntid.x;
	mov.u32 	%r9, %ctaid.x;
	mad.lo.s32 	%r1, %r8, %r9, %r7;
	mov.u32 	%r10, %tid.y;
	mov.u32 	%r11, %ntid.y;
	mov.u32 	%r12, %ctaid.y;
	mad.lo.s32 	%r13, %r11, %r12, %r10;
	max.s32 	%r14, %r1, %r13;
	setp.ge.s32 	%p1, %r14, %r6;
	@%p1 bra 	$L__BB8_4;
	mad.lo.s32 	%r3, %r6, %r13, %r1;
	add.s32 	%r15, %r6, -1;
	shl.b32 	%r16, %r1, 1;
	mul.lo.s32 	%r17, %r15, %r13;
	shl.b32 	%r18, %r17, 1;
	add.s32 	%r19, %r18, %r13;
	shl.b32 	%r20, %r19, 1;
	add.s32 	%r4, %r20, %r16;
	setp.eq.s32 	%p2, %r1, 0;
	setp.eq.s32 	%p3, %r1, %r15;
	or.pred  	%p4, %p2, %p3;
	setp.eq.s32 	%p5, %r13, 0;
	or.pred  	%p6, %p5, %p4;
	setp.eq.s32 	%p7, %r13, %r15;
	or.pred  	%p8, %p6, %p7;
	@%p8 bra 	$L__BB8_3;
	mul.wide.s32 	%rd9, %r4, 8;
	add.s64 	%rd10, %rd2, %rd9;
	ld.global.f64 	%fd2, [%rd10+-32];
	ld.global.f64 	%fd3, [%rd10+-16];
	add.f64 	%fd4, %fd2, %fd3;
	ld.global.f64 	%fd5, [%rd10+16];
	add.f64 	%fd6, %fd4, %fd5;
	ld.global.f64 	%fd7, [%rd10+32];
	add.f64 	%fd8, %fd6, %fd7;
	ld.global.f64 	%fd9, [%rd10+-24];
	ld.global.f64 	%fd10, [%rd10+-8];
	add.f64 	%fd11, %fd9, %fd10;
	ld.global.f64 	%fd12, [%rd10+8];
	add.f64 	%fd13, %fd11, %fd12;
	ld.global.f64 	%fd14, [%rd10+24];
	add.f64 	%fd15, %fd13, %fd14;
	mul.f64 	%fd16, %fd15, 0d3FC0000000000000;
	fma.rn.f64 	%fd17, %fd8, 0d3FB0000000000000, %fd16;
	ld.global.f64 	%fd18, [%rd10];
	fma.rn.f64 	%fd19, %fd18, 0d3FD0000000000000, %fd17;
	cvt.rn.f32.f64 	%f2, %fd19;
	mul.wide.s32 	%rd11, %r3, 4;
	add.s64 	%rd12, %rd1, %rd11;
	st.global.f32 	[%rd12], %f2;
	bra.uni 	$L__BB8_4;
$L__BB8_3:
	mul.wide.s32 	%rd5, %r4, 8;
	add.s64 	%rd6, %rd2, %rd5;
	ld.global.f64 	%fd1, [%rd6];
	cvt.rn.f32.f64 	%f1, %fd1;
	mul.wide.s32 	%rd7, %r3, 4;
	add.s64 	%rd8, %rd1, %rd7;
	st.global.f32 	[%rd8], %f1;
$L__BB8_4:
	ret;

}
	// .globl	_Z11RESTRICT_2DiPfS_
.visible .entry _Z11RESTRICT_2DiPfS_(
	.param .u32 _Z11RESTRICT_2DiPfS__param_0,
	.param .u64 .ptr .align 1 _Z11RESTRICT_2DiPfS__param_1,
	.param .u64 .ptr .align 1 _Z11RESTRICT_2DiPfS__param_2
)
{
	.reg .pred 	%p<9>;
	.reg .b32 	%r<21>;
	.reg .b32 	%f<18>;
	.reg .b64 	%rd<13>;
	.reg .b64 	%fd<7>;

	ld.param.u32 	%r6, [_Z11RESTRICT_2DiPfS__param_0];
	ld.param.u64 	%rd3, [_Z11RESTRICT_2DiPfS__param_1];
	ld.param.u64 	%rd4, [_Z11RESTRICT_2DiPfS__param_2];
	cvta.to.global.u64 	%rd1, %rd4;
	cvta.to.global.u64 	%rd2, %rd3;
	mov.u32 	%r7, %tid.x;
	mov.u32 	%r8, %ntid.x;
	mov.u32 	%r9, %ctaid.x;
	mad.lo.s32 	%r1, %r8, %r9, %r7;
	mov.u32 	%r10, %tid.y;
	mov.u32 	%r11, %ntid.y;
	mov.u32 	%r12, %ctaid.y;
	mad.lo.s32 	%r13, %r11, %r12, %r10;
	max.s32 	%r14, %r1, %r13;
	setp.ge.s32 	%p1, %r14, %r6;
	@%p1 bra 	$L__BB9_4;
	mad.lo.s32 	%r3, %r6, %r13, %r1;
	add.s32 	%r15, %r6, -1;
	shl.b32 	%r16, %r1, 1;
	mul.lo.s32 	%r17, %r15, %r13;
	shl.b32 	%r18, %r17, 1;
	add.s32 	%r19, %r18, %r13;
	shl.b32 	%r20, %r19, 1;
	add.s32 	%r4, %r20, %r16;
	setp.eq.s32 	%p2, %r1, 0;
	setp.eq.s32 	%p3, %r1, %r15;
	or.pred  	%p4, %p2, %p3;
	setp.eq.s32 	%p5, %r13, 0;
	or.pred  	%p6, %p5, %p4;
	setp.eq.s32 	%p7, %r13, %r15;
	or.pred  	%p8, %p6, %p7;
	@%p8 bra 	$L__BB9_3;
	mul.wide.s32 	%rd9, %r4, 4;
	add.s64 	%rd10, %rd2, %rd9;
	ld.global.f32 	%f2, [%rd10+-16];
	ld.global.f32 	%f3, [%rd10+-8];
	add.f32 	%f4, %f2, %f3;
	ld.global.f32 	%f5, [%rd10+8];
	add.f32 	%f6, %f4, %f5;
	ld.global.f32 	%f7, [%rd10+16];
	add.f32 	%f8, %f6, %f7;
	cvt.f64.f32 	%fd1, %f8;
	ld.global.f32 	%f9, [%rd10+-12];
	ld.global.f32 	%f10, [%rd10+-4];
	add.f32 	%f11, %f9, %f10;
	ld.global.f32 	%f12, [%rd10+4];
	add.f32 	%f13, %f11, %f12;
	ld.global.f32 	%f14, [%rd10+12];
	add.f32 	%f15, %f13, %f14;
	cvt.f64.f32 	%fd2, %f15;
	mul.f64 	%fd3, %fd2, 0d3FC0000000000000;
	fma.rn.f64 	%fd4, %fd1, 0d3FB0000000000000, %fd3;
	ld.global.f32 	%f16, [%rd10];
	cvt.f64.f32 	%fd5, %f16;
	fma.rn.f64 	%fd6, %fd5, 0d3FD0000000000000, %fd4;
	cvt.rn.f32.f64 	%f17, %fd6;
	mul.wide.s32 	%rd11, %r3, 4;
	add.s64 	%rd12, %rd1, %rd11;
	st.global.f32 	[%rd12], %f17;
	bra.uni 	$L__BB9_4;
$L__BB9_3:
	mul.wide.s32 	%rd5, %r4, 4;
	add.s64 	%rd6, %rd2, %rd5;
	ld.global.f32 	%f1, [%rd6];
	mul.wide.s32 	%rd7, %r3, 4;
	add.s64 	%rd8, %rd1, %rd7;
	st.global.f32 	[%rd8], %f1;
$L__BB9_4:
	ret;

}
.func  (.param .b64 func_retval0) __internal_accurate_pow(
	.param .b64 __internal_accurate_pow_param_0
)
{
	.reg .pred 	%p<8>;
	.reg .b32 	%r<49>;
	.reg .b32 	%f<3>;
	.reg .b64 	%fd<109>;

	ld.param.f64 	%fd10, [__internal_accurate_pow_param_0];
	{
	.reg .b32 %temp; 
	mov.b64 	{%temp, %r46}, %fd10;
	}
	{
	.reg .b32 %temp; 
	mov.b64 	{%r45, %temp}, %fd10;
	}
	shr.u32 	%r47, %r46, 20;
	setp.gt.u32 	%p1, %r46, 1048575;
	@%p1 bra 	$L__BB10_2;
	mul.f64 	%fd11, %fd10, 0d4350000000000000;
	{
	.reg .b32 %temp; 
	mov.b64 	{%temp, %r46}, %fd11;
	}
	{
	.reg .b32 %temp; 
	mov.b64 	{%r45, %temp}, %fd11;
	}
	shr.u32 	%r16, %r46, 20;
	add.s32 	%r47, %r16, -54;
$L__BB10_2:
	add.s32 	%r48, %r47, -1023;
	and.b32  	%r17, %r46, -2146435073;
	or.b32  	%r18, %r17, 1072693248;
	mov.b64 	%fd107, {%r45, %r18};
	setp.lt.u32 	%p2, %r18, 1073127583;
	@%p2 bra 	$L__BB10_4;
	{
	.reg .b32 %temp; 
	mov.b64 	{%r19, %temp}, %fd107;
	}
	{
	.reg .b32 %temp; 
	mov.b64 	{%temp, %r20}, %fd107;
	}
	add.s32 	%r21, %r20, -1048576;
	mov.b64 	%fd107, {%r19, %r21};
	add.s32 	%r48, %r47, -1022;
$L__BB10_4:
	add.f64 	%fd12, %fd107, 0dBFF0000000000000;
	add.f64 	%fd13, %fd107, 0d3FF0000000000000;
	rcp.approx.ftz.f64 	%fd14, %fd13;
	neg.f64 	%fd15, %fd13;
	fma.rn.f64 	%fd16, %fd15, %fd14, 0d3FF0000000000000;
	fma.rn.f64 	%fd17, %fd16, %fd16, %fd16;
	fma.rn.f64 	%fd18, %fd17, %fd14, %fd14;
	mul.f64 	%fd19, %fd12, %fd18;
	fma.rn.f64 	%fd20, %fd12, %fd18, %fd19;
	mul.f64 	%fd21, %fd20, %fd20;
	fma.rn.f64 	%fd22, %fd21, 0d3EB0F5FF7D2CAFE2, 0d3ED0F5D241AD3B5A;
	fma.rn.f64 	%fd23, %fd22, %fd21, 0d3EF3B20A75488A3F;
	fma.rn.f64 	%fd24, %fd23, %fd21, 0d3F1745CDE4FAECD5;
	fma.rn.f64 	%fd25, %fd24, %fd21, 0d3F3C71C7258A578B;
	fma.rn.f64 	%fd26, %fd25, %fd21, 0d3F6249249242B910;
	fma.rn.f64 	%fd27, %fd26, %fd21, 0d3F89999999999DFB;
	sub.f64 	%fd28, %fd12, %fd20;
	add.f64 	%fd29, %fd28, %fd28;
	neg.f64 	%fd30, %fd20;
	fma.rn.f64 	%fd31, %fd30, %fd12, %fd29;
	mul.f64 	%fd32, %fd18, %fd31;
	fma.rn.f64 	%fd33, %fd21, %fd27, 0d3FB5555555555555;
	mov.f64 	%fd34, 0d3FB5555555555555;
	sub.f64 	%fd35, %fd34, %fd33;
	fma.rn.f64 	%fd36, %fd21, %fd27, %fd35;
	add.f64 	%fd37, %fd36, 0dBC46A4CB00B9E7B0;
	add.f64 	%fd38, %fd33, %fd37;
	sub.f64 	%fd39, %fd33, %fd38;
	add.f64 	%fd40, %fd37, %fd39;
	mul.rn.f64 	%fd41, %fd20, %fd20;
	neg.f64 	%fd42, %fd41;
	fma.rn.f64 	%fd43, %fd20, %fd20, %fd42;
	{
	.reg .b32 %temp; 
	mov.b64 	{%r22, %temp}, %fd32;
	}
	{
	.reg .b32 %temp; 
	mov.b64 	{%temp, %r23}, %fd32;
	}
	add.s32 	%r24, %r23, 1048576;
	mov.b64 	%fd44, {%r22, %r24};
	fma.rn.f64 	%fd45, %fd20, %fd44, %fd43;
	mul.rn.f64 	%fd46, %fd41, %fd20;
	neg.f64 	%fd47, %fd46;
	fma.rn.f64 	%fd48, %fd41, %fd20, %fd47;
	fma.rn.f64 	%fd49, %fd41, %fd32, %fd48;
	fma.rn.f64 	%fd50, %fd45, %fd20, %fd49;
	mul.rn.f64 	%fd51, %fd38, %fd46;
	neg.f64 	%fd52, %fd51;
	fma.rn.f64 	%fd53, %fd38, %fd46, %fd52;
	fma.rn.f64 	%fd54, %fd38, %fd50, %fd53;
	fma.rn.f64 	%fd55, %fd40, %fd46, %fd54;
	add.f64 	%fd56, %fd51, %fd55;
	sub.f64 	%fd57, %fd51, %fd56;
	add.f64 	%fd58, %fd55, %fd57;
	add.f64 	%fd59, %fd20, %fd56;
	sub.f64 	%fd60, %fd20, %fd59;
	add.f64 	%fd61, %fd56, %fd60;
	add.f64 	%fd62, %fd58, %fd61;
	add.f64 	%fd63, %fd32, %fd62;
	add.f64 	%fd64, %fd59, %fd63;
	sub.f64 	%fd65, %fd59, %fd64;
	add.f64 	%fd66, %fd63, %fd65;
	xor.b32  	%r25, %r48, -2147483648;
	mov.b32 	%r26, 1127219200;
	mov.b64 	%fd67, {%r25, %r26};
	mov.b32 	%r27, -2147483648;
	mov.b64 	%fd68, {%r27, %r26};
	sub.f64 	%fd69, %fd67, %fd68;
	fma.rn.f64 	%fd70, %fd69, 0d3FE62E42FEFA39EF, %fd64;
	fma.rn.f64 	%fd71, %fd69, 0dBFE62E42FEFA39EF, %fd70;
	sub.f64 	%fd72, %fd71, %fd64;
	sub.f64 	%fd73, %fd66, %fd72;
	fma.rn.f64 	%fd74, %fd69, 0d3C7ABC9E3B39803F, %fd73;
	add.f64 	%fd75, %fd70, %fd74;
	sub.f64 	%fd76, %fd70, %fd75;
	add.f64 	%fd77, %fd74, %fd76;
	mov.f64 	%fd78, 0d4000000000000000;
	{
	.reg .b32 %temp; 
	mov.b64 	{%temp, %r28}, %fd78;
	}
	{
	.reg .b32 %temp; 
	mov.b64 	{%r29, %temp}, %fd78;
	}
	shl.b32 	%r30, %r28, 1;
	setp.gt.u32 	%p3, %r30, -33554433;
	and.b32  	%r31, %r28, -15728641;
	selp.b32 	%r32, %r31, %r28, %p3;
	mov.b64 	%fd79, {%r29, %r32};
	mul.rn.f64 	%fd80, %fd75, %fd79;
	neg.f64 	%fd81, %fd80;
	fma.rn.f64 	%fd82, %fd75, %fd79, %fd81;
	fma.rn.f64 	%fd83, %fd77, %fd79, %fd82;
	add.f64 	%fd4, %fd80, %fd83;
	sub.f64 	%fd84, %fd80, %fd4;
	add.f64 	%fd5, %fd83, %fd84;
	fma.rn.f64 	%fd85, %fd4, 0d3FF71547652B82FE, 0d4338000000000000;
	{
	.reg .b32 %temp; 
	mov.b64 	{%r13, %temp}, %fd85;
	}
	mov.f64 	%fd86, 0dC338000000000000;
	add.rn.f64 	%fd87, %fd85, %fd86;
	fma.rn.f64 	%fd88, %fd87, 0dBFE62E42FEFA39EF, %fd4;
	fma.rn.f64 	%fd89, %fd87, 0dBC7ABC9E3B39803F, %fd88;
	fma.rn.f64 	%fd90, %fd89, 0d3E5ADE1569CE2BDF, 0d3E928AF3FCA213EA;
	fma.rn.f64 	%fd91, %fd90, %fd89, 0d3EC71DEE62401315;
	fma.rn.f64 	%fd92, %fd91, %fd89, 0d3EFA01997C89EB71;
	fma.rn.f64 	%fd93, %fd92, %fd89, 0d3F2A01A014761F65;
	fma.rn.f64 	%fd94, %fd93, %fd89, 0d3F56C16C1852B7AF;
	fma.rn.f64 	%fd95, %fd94, %fd89, 0d3F81111111122322;
	fma.rn.f64 	%fd96, %fd95, %fd89, 0d3FA55555555502A1;
	fma.rn.f64 	%fd97, %fd96, %fd89, 0d3FC5555555555511;
	fma.rn.f64 	%fd98, %fd97, %fd89, 0d3FE000000000000B;
	fma.rn.f64 	%fd99, %fd98, %fd89, 0d3FF0000000000000;
	fma.rn.f64 	%fd100, %fd99, %fd89, 0d3FF0000000000000;
	{
	.reg .b32 %temp; 
	mov.b64 	{%r14, %temp}, %fd100;
	}
	{
	.reg .b32 %temp; 
	mov.b64 	{%temp, %r15}, %fd100;
	}
	shl.b32 	%r33, %r13, 20;
	add.s32 	%r34, %r33, %r15;
	mov.b64 	%fd108, {%r14, %r34};
	{
	.reg .b32 %temp; 
	mov.b64 	{%temp, %r35}, %fd4;
	}
	mov.b32 	%f2, %r35;
	abs.f32 	%f1, %f2;
	setp.lt.f32 	%p4, %f1, 0f4086232B;
	@%p4 bra 	$L__BB10_7;
	setp.lt.f64 	%p5, %fd4, 0d0000000000000000;
	add.f64 	%fd101, %fd4, 0d7FF0000000000000;
	selp.f64 	%fd108, 0d0000000000000000, %fd101, %p5;
	setp.geu.f32 	%p6, %f1, 0f40874800;
	@%p6 bra 	$L__BB10_7;
	shr.u32 	%r36, %r13, 31;
	add.s32 	%r37, %r13, %r36;
	shr.s32 	%r38, %r37, 1;
	shl.b32 	%r39, %r38, 20;
	add.s32 	%r40, %r15, %r39;
	mov.b64 	%fd102, {%r14, %r40};
	sub.s32 	%r41, %r13, %r38;
	shl.b32 	%r42, %r41, 20;
	add.s32 	%r43, %r42, 1072693248;
	mov.b32 	%r44, 0;
	mov.b64 	%fd103, {%r44, %r43};
	mul.f64 	%fd108, %fd103, %fd102;
$L__BB10_7:
	abs.f64 	%fd104, %fd108;
	setp.eq.f64 	%p7, %fd104, 0d7FF0000000000000;
	fma.rn.f64 	%fd105, %fd108, %fd5, %fd108;
	selp.f64 	%fd106, %fd108, %fd105, %p7;
	st.param.f64 	[func_retval0], %fd106;
	ret;

}


// ===== COMPILED SASS (sm_100) =====

	.target	sm_100

	.elftype	@"ET_EXEC"


//--------------------- .note.nv.tkinfo           --------------------------
	.section	.note.nv.tkinfo,"",@"SHT_NOTE"
	.sectionflags	@"SHF_NOTE_NV_TKINFO"
	.tkinfo
        /*0018*/ 	.word	0x00000002
        /*0030*/ 	.string	""
        /*0030*/ 	.string	"ptxas"
        /*0030*/ 	.string	"Cuda compilation tools, release 13.0, V13.0.88"
        /*0030*/ 	.string	"Build cuda_13.0.r13.0/compiler.36424714_0"
        /*0030*/ 	.string	"-arch sm_100 -m 64 "



//--------------------- .note.nv.cuinfo           --------------------------
	.section	.note.nv.cuinfo,"",@"SHT_NOTE"
	.sectionflags	@"SHF_NOTE_NV_CUINFO"
        /*0018*/ 	.short	0x0002
        /*001a*/ 	.short	0x0064
        /*001c*/ 	.short	0x0082
	.zero		2


//--------------------- .nv.info                  --------------------------
	.section	.nv.info,"",@"SHT_CUDA_INFO"
	.align	4


	//----- nvinfo : EIATTR_REGCOUNT
	.align		4
        /*0000*/ 	.byte	0x04, 0x2f
        /*0002*/ 	.short	(.L_1 - .L_0)
	.align		4
.L_0:
        /*0004*/ 	.word	index@(_Z10INITIALIZEidPdS_S_)
        /*0008*/ 	.word	0x00000016


	//----- nvinfo : EIATTR_FRAME_SIZE
	.align		4
.L_1:
        /*000c*/ 	.byte	0x04, 0x11
        /*000e*/ 	.short	(.L_3 - .L_2)
	.align		4
.L_2:
        /*0010*/ 	.word	index@(_Z10INITIALIZEidPdS_S_)
        /*0014*/ 	.word	0x00000000


	//----- nvinfo : EIATTR_REGCOUNT
	.align		4
.L_3:
        /*0018*/ 	.byte	0x04, 0x2f
        /*001a*/ 	.short	(.L_5 - .L_4)
	.align		4
.L_4:
        /*001c*/ 	.word	index@(_Z20EVALUATE_ERROR_BLOCKiPdS_S_)
        /*0020*/ 	.word	0x0000001e


	//----- nvinfo : EIATTR_FRAME_SIZE
	.align		4
.L_5:
        /*0024*/ 	.byte	0x04, 0x11
        /*0026*/ 	.short	(.L_7 - .L_6)
	.align		4
.L_6:
        /*0028*/ 	.word	index@($_Z20EVALUATE_ERROR_BLOCKiPdS_S_$__internal_accurate_pow)
        /*002c*/ 	.word	0x00000000


	//----- nvinfo : EIATTR_FRAME_SIZE
	.align		4
.L_7:
        /*0030*/ 	.byte	0x04, 0x11
        /*0032*/ 	.short	(.L_9 - .L_8)
	.align		4
.L_8:
        /*0034*/ 	.word	index@(_Z20EVALUATE_ERROR_BLOCKiPdS_S_)
        /*0038*/ 	.word	0x00000000


	//----- nvinfo : EIATTR_REGCOUNT
	.align		4
.L_9:
        /*003c*/ 	.byte	0x04, 0x2f
        /*003e*/ 	.short	(.L_11 - .L_10)
	.align		4
.L_10:
        /*0040*/ 	.word	index@(_Z16LAPLACIAN_DOUBLEidddPdS_)
        /*0044*/ 	.word	0x0000001e


	//----- nvinfo : EIATTR_FRAME_SIZE
	.align		4
.L_11:
        /*0048*/ 	.byte	0x04, 0x11
        /*004a*/ 	.short	(.L_13 - .L_12)
	.align		4
.L_12:
        /*004c*/ 	.word	index@($_Z16LAPLACIAN_DOUBLEidddPdS_$__internal_accurate_pow)
        /*0050*/ 	.word	0x00000000


	//----- nvinfo : EIATTR_FRAME_SIZE
	.align		4
.L_13:
        /*0054*/ 	.byte	0x04, 0x11
        /*0056*/ 	.short	(.L_15 - .L_14)
	.align		4
.L_14:
        /*0058*/ 	.word	index@(_Z16LAPLACIAN_DOUBLEidddPdS_)
        /*005c*/ 	.word	0x00000000


	//----- nvinfo : EIATTR_REGCOUNT
	.align		4
.L_15:
        /*0060*/ 	.byte	0x04, 0x2f
        /*0062*/ 	.short	(.L_17 - .L_16)
	.align		4
.L_16:
        /*0064*/ 	.word	index@(_Z15LAPLACIAN_FLOATifffPfS_)
        /*0068*/ 	.word	0x00000013


	//----- nvinfo : EIATTR_FRAME_SIZE
	.align		4
.L_17:
        /*006c*/ 	.byte	0x04, 0x11
        /*006e*/ 	.short	(.L_19 - .L_18)
	.align		4
.L_18:
        /*0070*/ 	.word	index@(_Z15LAPLACIAN_FLOATifffPfS_)
        /*0074*/ 	.word	0x00000000


	//----- nvinfo : EIATTR_REGCOUNT
	.align		4
.L_19:
        /*0078*/ 	.byte	0x04, 0x2f
        /*007a*/ 	.short	(.L_21 - .L_20)
	.align		4
.L_20:
        /*007c*/ 	.word	index@(_Z12DAXPY_DOUBLEidPdS_)
        /*0080*/ 	.word	0x0000000a


	//----- nvinfo : EIATTR_FRAME_SIZE
	.align		4
.L_21:
        /*0084*/ 	.byte	0x04, 0x11
        /*0086*/ 	.short	(.L_23 - .L_22)
	.align		4
.L_22:
        /*0088*/ 	.word	index@(_Z12DAXPY_DOUBLEidPdS_)
        /*008c*/ 	.word	0x00000000


	//----- nvinfo : EIATTR_REGCOUNT
	.align		4
.L_23:
        /*0090*/ 	.byte	0x04, 0x2f
        /*0092*/ 	.short	(.L_25 - .L_24)
	.align		4
.L_24:
        /*0094*/ 	.word	index@(_Z11DAXPY_FLOATifPfS_)
        /*0098*/ 	.word	0x0000000a


	//----- nvinfo : EIATTR_FRAME_SIZE
	.align		4
.L_25:
        /*009c*/ 	.byte	0x04, 0x11
        /*009e*/ 	.short	(.L_27 - .L_26)
	.align		4
.L_26:
        /*00a0*/ 	.word	index@(_Z11DAXPY_FLOATifPfS_)
        /*00a4*/ 	.word	0x00000000


	//----- nvinfo : EIATTR_REGCOUNT
	.align		4
.L_27:
        /*00a8*/ 	.byte	0x04, 0x2f
        /*00aa*/ 	.short	(.L_29 - .L_28)
	.align		4
.L_28:
        /*00ac*/ 	.word	index@(_Z19INTERPOLATE_2D_LASTiPfPd)
        /*00b0*/ 	.word	0x0000000e


	//----- nvinfo : EIATTR_FRAME_SIZE
	.align		4
.L_29:
        /*00b4*/ 	.byte	0x04, 0x11
        /*00b6*/ 	.short	(.L_31 - .L_30)
	.align		4
.L_30:
        /*00b8*/ 	.word	index@(_Z19INTERPOLATE_2D_LASTiPfPd)
        /*00bc*/ 	.word	0x00000000


	//----- nvinfo : EIATTR_REGCOUNT
	.align		4
.L_31:
        /*00c0*/ 	.byte	0x04, 0x2f
        /*00c2*/ 	.short	(.L_33 - .L_32)
	.align		4
.L_32:
        /*00c4*/ 	.word	index@(_Z14INTERPOLATE_2DiPfS_)
        /*00c8*/ 	.word	0x00000010


	//----- nvinfo : EIATTR_FRAME_SIZE
	.align		4
.L_33:
        /*00cc*/ 	.byte	0x04, 0x11
        /*00ce*/ 	.short	(.L_35 - .L_34)
	.align		4
.L_34:
        /*00d0*/ 	.word	index@(_Z14INTERPOLATE_2DiPfS_)
        /*00d4*/ 	.word	0x00000000


	//----- nvinfo : EIATTR_REGCOUNT
	.align		4
.L_35:
        /*00d8*/ 	.byte	0x04, 0x2f
        /*00da*/ 	.short	(.L_37 - .L_36)
	.align		4
.L_36:
        /*00dc*/ 	.word	index@(_Z17RESTRICT_2D_FIRSTiPdPf)
        /*00e0*/ 	.word	0x00000018


	//----- nvinfo : EIATTR_FRAME_SIZE
	.align		4
.L_37:
        /*00e4*/ 	.byte	0x04, 0x11
        /*00e6*/ 	.short	(.L_39 - .L_38)
	.align		4
.L_38:
        /*00e8*/ 	.word	index@(_Z17RESTRICT_2D_FIRSTiPdPf)
        /*00ec*/ 	.word	0x00000000


	//----- nvinfo : EIATTR_REGCOUNT
	.align		4
.L_39:
        /*00f0*/ 	.byte	0x04, 0x2f
        /*00f2*/ 	.short	(.L_41 - .L_40)
	.align		4
.L_40:
        /*00f4*/ 	.word	index@(_Z11RESTRICT_2DiPfS_)
        /*00f8*/ 	.word	0x00000012


	//----- nvinfo : EIATTR_FRAME_SIZE
	.align		4
.L_41:
        /*00fc*/ 	.byte	0x04, 0x11
        /*00fe*/ 	.short	(.L_43 - .L_42)
	.align		4
.L_42:
        /*0100*/ 	.word	index@(_Z11RESTRICT_2DiPfS_)
        /*0104*/ 	.word	0x00000000


	//----- nvinfo : EIATTR_MIN_STACK_SIZE
	.align		4
.L_43:
        /*0108*/ 	.byte	0x04, 0x12
        /*010a*/ 	.short	(.L_45 - .L_44)
	.align		4
.L_44:
        /*010c*/ 	.word	index@(_Z11RESTRICT_2DiPfS_)
        /*0110*/ 	.word	0x00000000


	//----- nvinfo : EIATTR_MIN_STACK_SIZE
	.align		4
.L_45:
        /*0114*/ 	.byte	0x04, 0x12
        /*0116*/ 	.short	(.L_47 - .L_46)
	.align		4
.L_46:
        /*0118*/ 	.word	index@(_Z17RESTRICT_2D_FIRSTiPdPf)
        /*011c*/ 	.word	0x00000000


	//----- nvinfo : EIATTR_MIN_STACK_SIZE
	.align		4
.L_47:
        /*0120*/ 	.byte	0x04, 0x12
        /*0122*/ 	.short	(.L_49 - .L_48)
	.align		4
.L_48:
        /*0124*/ 	.word	index@(_Z14INTERPOLATE_2DiPfS_)
        /*0128*/ 	.word	0x00000000


	//----- nvinfo : EIATTR_MIN_STACK_SIZE
	.align		4
.L_49:
        /*012c*/ 	.byte	0x04, 0x12
        /*012e*/ 	.short	(.L_51 - .L_50)
	.align		4
.L_50:
        /*0130*/ 	.word	index@(_Z19INTERPOLATE_2D_LASTiPfPd)
        /*0134*/ 	.word	0x00000000


	//----- nvinfo : EIATTR_MIN_STACK_SIZE
	.align		4
.L_51:
        /*0138*/ 	.byte	0x04, 0x12
        /*013a*/ 	.short	(.L_53 - .L_52)
	.align		4
.L_52:
        /*013c*/ 	.word	index@(_Z11DAXPY_FLOATifPfS_)
        /*0140*/ 	.word	0x00000000


	//----- nvinfo : EIATTR_MIN_STACK_SIZE
	.align		4
.L_53:
        /*0144*/ 	.byte	0x04, 0x12
        /*0146*/ 	.short	(.L_55 - .L_54)
	.align		4
.L_54:
        /*0148*/ 	.word	index@(_Z12DAXPY_DOUBLEidPdS_)
        /*014c*/ 	.word	0x00000000


	//----- nvinfo : EIATTR_MIN_STACK_SIZE
	.align		4
.L_55:
        /*0150*/ 	.byte	0x04, 0x12
        /*0152*/ 	.short	(.L_57 - .L_56)
	.align		4
.L_56:
        /*0154*/ 	.word	index@(_Z15LAPLACIAN_FLOATifffPfS_)
        /*0158*/ 	.word	0x00000000


	//----- nvinfo : EIATTR_MIN_STACK_SIZE
	.align		4
.L_57:
        /*015c*/ 	.byte	0x04, 0x12
        /*015e*/ 	.short	(.L_59 - .L_58)
	.align		4
.L_58:
        /*0160*/ 	.word	index@(_Z16LAPLACIAN_DOUBLEidddPdS_)
        /*0164*/ 	.word	0x00000000


	//----- nvinfo : EIATTR_MIN_STACK_SIZE
	.align		4
.L_59:
        /*0168*/ 	.byte	0x04, 0x12
        /*016a*/ 	.short	(.L_61 - .L_60)
	.align		4
.L_60:
        /*016c*/ 	.word	index@(_Z20EVALUATE_ERROR_BLOCKiPdS_S_)
        /*0170*/ 	.word	0x00000000


	//----- nvinfo : EIATTR_MIN_STACK_SIZE
	.align		4
.L_61:
        /*0174*/ 	.byte	0x04, 0x12
        /*0176*/ 	.short	(.L_63 - .L_62)
	.align		4
.L_62:
        /*0178*/ 	.word	index@(_Z10INITIALIZEidPdS_S_)
        /*017c*/ 	.word	0x00000000
.L_63:


//--------------------- .nv.compat                --------------------------
	.section	.nv.compat,"",@"SHT_CUDA_COMPAT_INFO"
	.align	4
        /*0000*/ 	.byte	0x02, 0x09, 0x00, 0x00, 0x02, 0x02, 0x01, 0x00, 0x02, 0x05, 0x05, 0x00, 0x03, 0x07, 0x01, 0x01
        /*0010*/ 	.byte	0x02, 0x03, 0x00, 0x00, 0x02, 0x06, 0x01, 0x00, 0x04, 0x0b, 0x08, 0x00, 0x01, 0x00, 0x00, 0x00
        /*0020*/ 	.byte	0x00, 0x00, 0x00, 0x00


//--------------------- .nv.info._Z11RESTRICT_2DiPfS_ --------------------------
	.section	.nv.info._Z11RESTRICT_2DiPfS_,"",@"SHT_CUDA_INFO"
	.sectionflags	@""
	.align	4


	//----- nvinfo : EIATTR_CUDA_API_VERSION
	.align		4
        /*0000*/ 	.byte	0x04, 0x37
        /*0002*/ 	.short	(.L_65 - .L_64)
.L_64:
        /*0004*/ 	.word	0x00000082


	//----- nvinfo : EIATTR_KPARAM_INFO
	.align		4
.L_65:
        /*0008*/ 	.byte	0x04, 0x17
        /*000a*/ 	.short	(.L_67 - .L_66)
.L_66:
        /*000c*/ 	.word	0x00000000
        /*0010*/ 	.short	0x0002
        /*0012*/ 	.short	0x0010
        /*0014*/ 	.byte	0x00, 0xf5, 0x21, 0x00


	//----- nvinfo : EIATTR_KPARAM_INFO
	.align		4
.L_67:
        /*0018*/ 	.byte	0x04, 0x17
        /*001a*/ 	.short	(.L_69 - .L_68)
.L_68:
        /*001c*/ 	.word	0x00000000
        /*0020*/ 	.short	0x0001
        /*0022*/ 	.short	0x0008
        /*0024*/ 	.byte	0x00, 0xf5, 0x21, 0x00


	//----- nvinfo : EIATTR_KPARAM_INFO
	.align		4
.L_69:
        /*0028*/ 	.byte	0x04, 0x17
        /*002a*/ 	.short	(.L_71 - .L_70)
.L_70:
        /*002c*/ 	.word	0x00000000
        /*0030*/ 	.short	0x0000
        /*0032*/ 	.short	0x0000
        /*0034*/ 	.byte	0x00, 0xf0, 0x11, 0x00


	//----- nvinfo : EIATTR_SPARSE_MMA_MASK
	.align		4
.L_71:
        /*0038*/ 	.byte	0x03, 0x50
        /*003a*/ 	.short	0x0000


	//----- nvinfo : EIATTR_MAXREG_COUNT
	.align		4
        /*003c*/ 	.byte	0x03, 0x1b
        /*003e*/ 	.short	0x00ff


	//----- nvinfo : EIATTR_MERCURY_ISA_VERSION
	.align		4
        /*0040*/ 	.byte	0x03, 0x5f
        /*0042*/ 	.short	0x0101


	//----- nvinfo : EIATTR_VRC_CTA_INIT_COUNT
	.align		4
        /*0044*/ 	.byte	0x02, 0x4a
	.zero		1
	.zero		1


	//----- nvinfo : EIATTR_EXIT_INSTR_OFFSETS
	.align		4
        /*0048*/ 	.byte	0x04, 0x1c
        /*004a*/ 	.short	(.L_73 - .L_72)


	//   ....[0]....
.L_72:
        /*004c*/ 	.word	0x000000c0


	//   ....[1]....
        /*0050*/ 	.word	0x00000340


	//   ....[2]....
        /*0054*/ 	.word	0x000003b0


	//----- nvinfo : EIATTR_CRS_STACK_SIZE
	.align		4
.L_73:
        /*0058*/ 	.byte	0x04, 0x1e
        /*005a*/ 	.short	(.L_75 - .L_74)
.L_74:
        /*005c*/ 	.word	0x00000000


	//----- nvinfo : EIATTR_CBANK_PARAM_SIZE
	.align		4
.L_75:
        /*0060*/ 	.byte	0x03, 0x19
        /*0062*/ 	.short	0x0018


	//----- nvinfo : EIATTR_PARAM_CBANK
	.align		4
        /*0064*/ 	.byte	0x04, 0x0a
        /*0066*/ 	.short	(.L_77 - .L_76)
	.align		4
.L_76:
        /*0068*/ 	.word	index@(.nv.constant0._Z11RESTRICT_2DiPfS_)
        /*006c*/ 	.short	0x0380
        /*006e*/ 	.short	0x0018


	//----- nvinfo : EIATTR_SW_WAR
	.align		4
.L_77:
        /*0070*/ 	.byte	0x04, 0x36
        /*0072*/ 	.short	(.L_79 - .L_78)
.L_78:
        /*0074*/ 	.word	0x00000008
.L_79:


//--------------------- .nv.info._Z17RESTRICT_2D_FIRSTiPdPf --------------------------
	.section	.nv.info._Z17RESTRICT_2D_FIRSTiPdPf,"",@"SHT_CUDA_INFO"
	.sectionflags	@""
	.align	4


	//----- nvinfo : EIATTR_CUDA_API_VERSION
	.align		4
        /*0000*/ 	.byte	0x04, 0x37
        /*0002*/ 	.short	(.L_81 - .L_80)
.L_80:
        /*0004*/ 	.word	0x00000082


	//----- nvinfo : EIATTR_KPARAM_INFO
	.align		4
.L_81:
        /*0008*/ 	.byte	0x04, 0x17
        /*000a*/ 	.short	(.L_83 - .L_82)
.L_82:
        /*000c*/ 	.word	0x00000000
        /*0010*/ 	.short	0x0002
        /*0012*/ 	.short	0x0010
        /*0014*/ 	.byte	0x00, 0xf5, 0x21, 0x00


	//----- nvinfo : EIATTR_KPARAM_INFO
	.align		4
.L_83:
        /*0018*/ 	.byte	0x04, 0x17
        /*001a*/ 	.short	(.L_85 - .L_84)
.L_84:
        /*001c*/ 	.word	0x00000000
        /*0020*/ 	.short	0x0001
        /*0022*/ 	.short	0x0008
        /*0024*/ 	.byte	0x00, 0xf5, 0x21, 0x00


	//----- nvinfo : EIATTR_KPARAM_INFO
	.align		4
.L_85:
        /*0028*/ 	.byte	0x04, 0x17
        /*002a*/ 	.short	(.L_87 - .L_86)
.L_86:
        /*002c*/ 	.word	0x00000000
        /*0030*/ 	.short	0x0000
        /*0032*/ 	.short	0x0000
        /*0034*/ 	.byte	0x00, 0xf0, 0x11, 0x00


	//----- nvinfo : EIATTR_SPARSE_MMA_MASK
	.align		4
.L_87:
        /*0038*/ 	.byte	0x03, 0x50
        /*003a*/ 	.short	0x0000


	//----- nvinfo : EIATTR_MAXREG_COUNT
	.align		4
        /*003c*/ 	.byte	0x03, 0x1b
        /*003e*/ 	.short	0x00ff


	//----- nvinfo : EIATTR_MERCURY_ISA_VERSION
	.align		4
        /*0040*/ 	.byte	0x03, 0x5f
        /*0042*/ 	.short	0x0101


	//----- nvinfo : EIATTR_VRC_CTA_INIT_COUNT
	.align		4
        /*0044*/ 	.byte	0x02, 0x4a
	.zero		1
	.zero		1


	//----- nvinfo : EIATTR_EXIT_INSTR_OFFSETS
	.align		4
        /*0048*/ 	.byte	0x04, 0x1c
        /*004a*/ 	.short	(.L_89 - .L_88)


	//   ....[0]....
.L_88:
        /*004c*/ 	.word	0x000000c0


	//   ....[1]....
        /*0050*/ 	.word	0x00000310


	//   ....[2]....
        /*0054*/ 	.word	0x00000390


	//----- nvinfo : EIATTR_CRS_STACK_SIZE
	.align		4
.L_89:
        /*0058*/ 	.byte	0x04, 0x1e
        /*005a*/ 	.short	(.L_91 - .L_90)
.L_90:
        /*005c*/ 	.word	0x00000000


	//----- nvinfo : EIATTR_CBANK_PARAM_SIZE
	.align		4
.L_91:
        /*0060*/ 	.byte	0x03, 0x19
        /*0062*/ 	.short	0x0018


	//----- nvinfo : EIATTR_PARAM_CBANK
	.align		4
        /*0064*/ 	.byte	0x04, 0x0a
        /*0066*/ 	.short	(.L_93 - .L_92)
	.align		4
.L_92:
        /*0068*/ 	.word	index@(.nv.constant0._Z17RESTRICT_2D_FIRSTiPdPf)
        /*006c*/ 	.short	0x0380
        /*006e*/ 	.short	0x0018


	//----- nvinfo : EIATTR_SW_WAR
	.align		4
.L_93:
        /*0070*/ 	.byte	0x04, 0x36
        /*0072*/ 	.short	(.L_95 - .L_94)
.L_94:
        /*0074*/ 	.word	0x00000008
.L_95:


//--------------------- .nv.info._Z14INTERPOLATE_2DiPfS_ --------------------------
	.section	.nv.info._Z14INTERPOLATE_2DiPfS_,"",@"SHT_CUDA_INFO"
	.sectionflags	@""
	.align	4


	//----- nvinfo : EIATTR_CUDA_API_VERSION
	.align		4
        /*0000*/ 	.byte	0x04, 0x37
        /*0002*/ 	.short	(.L_97 - .L_96)
.L_96:
        /*0004*/ 	.word	0x00000082


	//----- nvinfo : EIATTR_KPARAM_INFO
	.align		4
.L_97:
        /*0008*/ 	.byte	0x04, 0x17
        /*000a*/ 	.short	(.L_99 - .L_98)
.L_98:
        /*000c*/ 	.word	0x00000000
        /*0010*/ 	.short	0x0002
        /*0012*/ 	.short	0x0010
        /*0014*/ 	.byte	0x00, 0xf5, 0x21, 0x00


	//----- nvinfo : EIATTR_KPARAM_INFO
	.align		4
.L_99:
        /*0018*/ 	.byte	0x04, 0x17
        /*001a*/ 	.short	(.L_101 - .L_100)
.L_100:
        /*001c*/ 	.word	0x00000000
        /*0020*/ 	.short	0x0001
        /*0022*/ 	.short	0x0008
        /*0024*/ 	.byte	0x00, 0xf5, 0x21, 0x00


	//----- nvinfo : EIATTR_KPARAM_INFO
	.align		4
.L_101:
        /*0028*/ 	.byte	0x04, 0x17
        /*002a*/ 	.short	(.L_103 - .L_102)
.L_102:
        /*002c*/ 	.word	0x00000000
        /*0030*/ 	.short	0x0000
        /*0032*/ 	.short	0x0000
        /*0034*/ 	.byte	0x00, 0xf0, 0x11, 0x00


	//----- nvinfo : EIATTR_SPARSE_MMA_MASK
	.align		4
.L_103:
        /*0038*/ 	.byte	0x03, 0x50
        /*003a*/ 	.short	0x0000


	//----- nvinfo : EIATTR_MAXREG_COUNT
	.align		4
        /*003c*/ 	.byte	0x03, 0x1b
        /*003e*/ 	.short	0x00ff


	//----- nvinfo : EIATTR_MERCURY_ISA_VERSION
	.align		4
        /*0040*/ 	.byte	0x03, 0x5f
        /*0042*/ 	.short	0x0101


	//----- nvinfo : EIATTR_VRC_CTA_INIT_COUNT
	.align		4
        /*0044*/ 	.byte	0x02, 0x4a
	.zero		1
	.zero		1


	//----- nvinfo : EIATTR_EXIT_INSTR_OFFSETS
	.align		4
        /*0048*/ 	.byte	0x04, 0x1c
        /*004a*/ 	.short	(.L_105 - .L_104)


	//   ....[0]....
.L_104:
        /*004c*/ 	.word	0x000000c0


	//   ....[1]....
        /*0050*/ 	.word	0x000001e0


	//   ....[2]....
        /*0054*/ 	.word	0x000002d0


	//   ....[3]....
        /*0058*/ 	.word	0x000003c0


	//   ....[4]....
        /*005c*/ 	.word	0x000004b0


	//----- nvinfo : EIATTR_CRS_STACK_SIZE
	.align		4
.L_105:
        /*0060*/ 	.byte	0x04, 0x1e
        /*0062*/ 	.short	(.L_107 - .L_106)
.L_106:
        /*0064*/ 	.word	0x00000000


	//----- nvinfo : EIATTR_CBANK_PARAM_SIZE
	.align		4
.L_107:
        /*0068*/ 	.byte	0x03, 0x19
        /*006a*/ 	.short	0x0018


	//----- nvinfo : EIATTR_PARAM_CBANK
	.align		4
        /*006c*/ 	.byte	0x04, 0x0a
        /*006e*/ 	.short	(.L_109 - .L_108)
	.align		4
.L_108:
        /*0070*/ 	.word	index@(.nv.constant0._Z14INTERPOLATE_2DiPfS_)
        /*0074*/ 	.short	0x0380
        /*0076*/ 	.short	0x0018


	//----- nvinfo : EIATTR_SW_WAR
	.align		4
.L_109:
        /*0078*/ 	.byte	0x04, 0x36
        /*007a*/ 	.short	(.L_111 - .L_110)
.L_110:
        /*007c*/ 	.word	0x00000008
.L_111:


//--------------------- .nv.info._Z19INTERPOLATE_2D_LASTiPfPd --------------------------
	.section	.nv.info._Z19INTERPOLATE_2D_LASTiPfPd,"",@"SHT_CUDA_INFO"
	.sectionflags	@""
	.align	4


	//----- nvinfo : EIATTR_CUDA_API_VERSION
	.align		4
        /*0000*/ 	.byte	0x04, 0x37
        /*0002*/ 	.short	(.L_113 - .L_112)
.L_112:
        /*0004*/ 	.word	0x00000082


	//----- nvinfo : EIATTR_KPARAM_INFO
	.align		4
.L_113:
        /*0008*/ 	.byte	0x04, 0x17
        /*000a*/ 	.short	(.L_115 - .L_114)
.L_114:
        /*000c*/ 	.word	0x00000000
        /*0010*/ 	.short	0x0002
        /*0012*/ 	.short	0x0010
        /*0014*/ 	.byte	0x00, 0xf5, 0x21, 0x00


	//----- nvinfo : EIATTR_KPARAM_INFO
	.align		4
.L_115:
        /*0018*/ 	.byte	0x04, 0x17
        /*001a*/ 	.short	(.L_117 - .L_116)
.L_116:
        /*001c*/ 	.word	0x00000000
        /*0020*/ 	.short	0x0001
        /*0022*/ 	.short	0x0008
        /*0024*/ 	.byte	0x00, 0xf5, 0x21, 0x00


	//----- nvinfo : EIATTR_KPARAM_INFO
	.align		4
.L_117:
        /*0028*/ 	.byte	0x04, 0x17
        /*002a*/ 	.short	(.L_119 - .L_118)
.L_118:
        /*002c*/ 	.word	0x00000000
        /*0030*/ 	.short	0x0000
        /*0032*/ 	.short	0x0000
        /*0034*/ 	.byte	0x00, 0xf0, 0x11, 0x00


	//----- nvinfo : EIATTR_SPARSE_MMA_MASK
	.align		4
.L_119:
        /*0038*/ 	.byte	0x03, 0x50
        /*003a*/ 	.short	0x0000


	//----- nvinfo : EIATTR_MAXREG_COUNT
	.align		4
        /*003c*/ 	.byte	0x03, 0x1b
        /*003e*/ 	.short	0x00ff


	//----- nvinfo : EIATTR_MERCURY_ISA_VERSION
	.align		4
        /*0040*/ 	.byte	0x03, 0x5f
        /*0042*/ 	.short	0x0101


	//----- nvinfo : EIATTR_VRC_CTA_INIT_COUNT
	.align		4
        /*0044*/ 	.byte	0x02, 0x4a
	.zero		1
	.zero		1


	//----- nvinfo : EIATTR_EXIT_INSTR_OFFSETS
	.align		4
        /*0048*/ 	.byte	0x04, 0x1c
        /*004a*/ 	.short	(.L_121 - .L_120)


	//   ....[0]....
.L_120:
        /*004c*/ 	.word	0x000000c0


	//   ....[1]....
        /*0050*/ 	.word	0x000001f0


	//   ....[2]....
        /*0054*/ 	.word	0x000002f0


	//   ....[3]....
        /*0058*/ 	.word	0x000003f0


	//   ....[4]....
        /*005c*/ 	.word	0x000004f0


	//----- nvinfo : EIATTR_CRS_STACK_SIZE
	.align		4
.L_121:
        /*0060*/ 	.byte	0x04, 0x1e
        /*0062*/ 	.short	(.L_123 - .L_122)
.L_122:
        /*0064*/ 	.word	0x00000000


	//----- nvinfo : EIATTR_CBANK_PARAM_SIZE
	.align		4
.L_123:
        /*0068*/ 	.byte	0x03, 0x19
        /*006a*/ 	.short	0x0018


	//----- nvinfo : EIATTR_PARAM_CBANK
	.align		4
        /*006c*/ 	.byte	0x04, 0x0a
        /*006e*/ 	.short	(.L_125 - .L_124)
	.align		4
.L_124:
        /*0070*/ 	.word	index@(.nv.constant0._Z19INTERPOLATE_2D_LASTiPfPd)
        /*0074*/ 	.short	0x0380
        /*0076*/ 	.short	0x0018


	//----- nvinfo : EIATTR_SW_WAR
	.align		4
.L_125:
        /*0078*/ 	.byte	0x04, 0x36
        /*007a*/ 	.short	(.L_127 - .L_126)
.L_126:
        /*007c*/ 	.word	0x00000008
.L_127:


//--------------------- .nv.info._Z11DAXPY_FLOATifPfS_ --------------------------
	.section	.nv.info._Z11DAXPY_FLOATifPfS_,"",@"SHT_CUDA_INFO"
	.sectionflags	@""
	.align	4


	//----- nvinfo : EIATTR_CUDA_API_VERSION
	.align		4
        /*0000*/ 	.byte	0x04, 0x37
        /*0002*/ 	.short	(.L_129 - .L_128)
.L_128:
        /*0004*/ 	.word	0x00000082


	//----- nvinfo : EIATTR_KPARAM_INFO
	.align		4
.L_129:
        /*0008*/ 	.byte	0x04, 0x17
        /*000a*/ 	.short	(.L_131 - .L_130)
.L_130:
        /*000c*/ 	.word	0x00000000
        /*0010*/ 	.short	0x0003
        /*0012*/ 	.short	0x0010
        /*0014*/ 	.byte	0x00, 0xf5, 0x21, 0x00


	//----- nvinfo : EIATTR_KPARAM_INFO
	.align		4
.L_131:
        /*0018*/ 	.byte	0x04, 0x17
        /*001a*/ 	.short	(.L_133 - .L_132)
.L_132:
        /*001c*/ 	.word	0x00000000
        /*0020*/ 	.short	0x0002
        /*0022*/ 	.short	0x0008
        /*0024*/ 	.byte	0x00, 0xf5, 0x21, 0x00


	//----- nvinfo : EIATTR_KPARAM_INFO
	.align		4
.L_133:
        /*0028*/ 	.byte	0x04, 0x17
        /*002a*/ 	.short	(.L_135 - .L_134)
.L_134:
        /*002c*/ 	.word	0x00000000
        /*0030*/ 	.short	0x0001
        /*0032*/ 	.short	0x0004
        /*0034*/ 	.byte	0x00, 0xf0, 0x11, 0x00


	//----- nvinfo : EIATTR_KPARAM_INFO
	.align		4
.L_135:
        /*0038*/ 	.byte	0x04, 0x17
        /*003a*/ 	.short	(.L_137 - .L_136)
.L_136:
        /*003c*/ 	.word	0x00000000
        /*0040*/ 	.short	0x0000
        /*0042*/ 	.short	0x0000
        /*0044*/ 	.byte	0x00, 0xf0, 0x11, 0x00


	//----- nvinfo : EIATTR_SPARSE_MMA_MASK
	.align		4
.L_137:
        /*0048*/ 	.byte	0x03, 0x50
        /*004a*/ 	.short	0x0000


	//----- nvinfo : EIATTR_MAXREG_COUNT
	.align		4
        /*004c*/ 	.byte	0x03, 0x1b
        /*004e*/ 	.short	0x00ff


	//----- nvinfo : EIATTR_MERCURY_ISA_VERSION
	.align		4
        /*0050*/ 	.byte	0x03, 0x5f
        /*0052*/ 	.short	0x0101


	//----- nvinfo : EIATTR_VRC_CTA_INIT_COUNT
	.align		4
        /*0054*/ 	.byte	0x02, 0x4a
	.zero		1
	.zero		1


	//----- nvinfo : EIATTR_EXIT_INSTR_OFFSETS
	.align		4
        /*0058*/ 	.byte	0x04, 0x1c
        /*005a*/ 	.short	(.L_139 - .L_138)


	//   ....[0]....
.L_138:
        /*005c*/ 	.word	0x000000c0


	//   ....[1]....
        /*0060*/ 	.word	0x00000180


	//----- nvinfo : EIATTR_CBANK_PARAM_SIZE
	.align		4
.L_139:
        /*0064*/ 	.byte	0x03, 0x19
        /*0066*/ 	.short	0x0018


	//----- nvinfo : EIATTR_PARAM_CBANK
	.align		4
        /*0068*/ 	.byte	0x04, 0x0a
        /*006a*/ 	.short	(.L_141 - .L_140)
	.align		4
.L_140:
        /*006c*/ 	.word	index@(.nv.constant0._Z11DAXPY_FLOATifPfS_)
        /*0070*/ 	.short	0x0380
        /*0072*/ 	.short	0x0018


	//----- nvinfo : EIATTR_SW_WAR
	.align		4
.L_141:
        /*0074*/ 	.byte	0x04, 0x36
        /*0076*/ 	.short	(.L_143 - .L_142)
.L_142:
        /*0078*/ 	.word	0x00000008
.L_143:


//--------------------- .nv.info._Z12DAXPY_DOUBLEidPdS_ --------------------------
	.section	.nv.info._Z12DAXPY_DOUBLEidPdS_,"",@"SHT_CUDA_INFO"
	.sectionflags	@""
	.align	4


	//----- nvinfo : EIATTR_CUDA_API_VERSION
	.align		4
        /*0000*/ 	.byte	0x04, 0x37
        /*0002*/ 	.short	(.L_145 - .L_144)
.L_144:
        /*0004*/ 	.word	0x00000082


	//----- nvinfo : EIATTR_KPARAM_INFO
	.align		4
.L_145:
        /*0008*/ 	.byte	0x04, 0x17
        /*000a*/ 	.short	(.L_147 - .L_146)
.L_146:
        /*000c*/ 	.word	0x00000000
        /*0010*/ 	.short	0x0003
        /*0012*/ 	.short	0x0018
        /*0014*/ 	.byte	0x00, 0xf5, 0x21, 0x00


	//----- nvinfo : EIATTR_KPARAM_INFO
	.align		4
.L_147:
        /*0018*/ 	.byte	0x04, 0x17
        /*001a*/ 	.short	(.L_149 - .L_148)
.L_148:
        /*001c*/ 	.word	0x00000000
        /*0020*/ 	.short	0x0002
        /*0022*/ 	.short	0x0010
        /*0024*/ 	.byte	0x00, 0xf5, 0x21, 0x00


	//----- nvinfo : EIATTR_KPARAM_INFO
	.align		4
.L_149:
        /*0028*/ 	.byte	0x04, 0x17
        /*002a*/ 	.short	(.L_151 - .L_150)
.L_150:
        /*002c*/ 	.word	0x00000000
        /*0030*/ 	.short	0x0001
        /*0032*/ 	.short	0x0008
        /*0034*/ 	.byte	0x00, 0xf0, 0x21, 0x00


	//----- nvinfo : EIATTR_KPARAM_INFO
	.align		4
.L_151:
        /*0038*/ 	.byte	0x04, 0x17
        /*003a*/ 	.short	(.L_153 - .L_152)
.L_152:
        /*003c*/ 	.word	0x00000000
        /*0040*/ 	.short	0x0000
        /*0042*/ 	.short	0x0000
        /*0044*/ 	.byte	0x00, 0xf0, 0x11, 0x00


	//----- nvinfo : EIATTR_SPARSE_MMA_MASK
	.align		4
.L_153:
        /*0048*/ 	.byte	0x03, 0x50
        /*004a*/ 	.short	0x0000


	//----- nvinfo : EIATTR_MAXREG_COUNT
	.align		4
        /*004c*/ 	.byte	0x03, 0x1b
        /*004e*/ 	.short	0x00ff


	//----- nvinfo : EIATTR_MERCURY_ISA_VERSION
	.align		4
        /*0050*/ 	.byte	0x03, 0x5f
        /*0052*/ 	.short	0x0101


	//----- nvinfo : EIATTR_VRC_CTA_INIT_COUNT
	.align		4
        /*0054*/ 	.byte	0x02, 0x4a
	.zero		1
	.zero		1


	//----- nvinfo : EIATTR_EXIT_INSTR_OFFSETS
	.align		4
        /*0058*/ 	.byte	0x04, 0x1c
        /*005a*/ 	.short	(.L_155 - .L_154)


	//   ....[0]....
.L_154:
        /*005c*/ 	.word	0x000000c0


	//   ....[1]....
        /*0060*/ 	.word	0x00000180


	//----- nvinfo : EIATTR_CBANK_PARAM_SIZE
	.align		4
.L_155:
        /*0064*/ 	.byte	0x03, 0x19
        /*0066*/ 	.short	0x0020


	//----- nvinfo : EIATTR_PARAM_CBANK
	.align		4
        /*0068*/ 	.byte	0x04, 0x0a
        /*006a*/ 	.short	(.L_157 - .L_156)
	.align		4
.L_156:
        /*006c*/ 	.word	index@(.nv.constant0._Z12DAXPY_DOUBLEidPdS_)
        /*0070*/ 	.short	0x0380
        /*0072*/ 	.short	0x0020


	//----- nvinfo : EIATTR_SW_WAR
	.align		4
.L_157:
        /*0074*/ 	.byte	0x04, 0x36
        /*0076*/ 	.short	(.L_159 - .L_158)
.L_158:
        /*0078*/ 	.word	0x00000008
.L_159:


//--------------------- .nv.info._Z15LAPLACIAN_FLOATifffPfS_ --------------------------
	.section	.nv.info._Z15LAPLACIAN_FLOATifffPfS_,"",@"SHT_CUDA_INFO"
	.sectionflags	@""
	.align	4


	//----- nvinfo : EIATTR_CUDA_API_VERSION
	.align		4
        /*0000*/ 	.byte	0x04, 0x37
        /*0002*/ 	.short	(.L_161 - .L_160)
.L_160:
        /*0004*/ 	.word	0x00000082


	//----- nvinfo : EIATTR_KPARAM_INFO
	.align		4
.L_161:
        /*0008*/ 	.byte	0x04, 0x17
        /*000a*/ 	.short	(.L_163 - .L_162)
.L_162:
        /*000c*/ 	.word	0x00000000
        /*0010*/ 	.short	0x0005
        /*0012*/ 	.short	0x0018
        /*0014*/ 	.byte	0x00, 0xf5, 0x21, 0x00


	//----- nvinfo : EIATTR_KPARAM_INFO
	.align		4
.L_163:
        /*0018*/ 	.byte	0x04, 0x17
        /*001a*/ 	.short	(.L_165 - .L_164)
.L_164:
        /*001c*/ 	.word	0x00000000
        /*0020*/ 	.short	0x0004
        /*0022*/ 	.short	0x0010
        /*0024*/ 	.byte	0x00, 0xf5, 0x21, 0x00


	//----- nvinfo : EIATTR_KPARAM_INFO
	.align		4
.L_165:
        /*0028*/ 	.byte	0x04, 0x17
        /*002a*/ 	.short	(.L_167 - .L_166)
.L_166:
        /*002c*/ 	.word	0x00000000
        /*0030*/ 	.short	0x0003
        /*0032*/ 	.short	0x000c
        /*0034*/ 	.byte	0x00, 0xf0, 0x11, 0x00


	//----- nvinfo : EIATTR_KPARAM_INFO
	.align		4
.L_167:
        /*0038*/ 	.byte	0x04, 0x17
        /*003a*/ 	.short	(.L_169 - .L_168)
.L_168:
        /*003c*/ 	.word	0x00000000
        /*0040*/ 	.short	0x0002
        /*0042*/ 	.short	0x0008
        /*0044*/ 	.byte	0x00, 0xf0, 0x11, 0x00


	//----- nvinfo : EIATTR_KPARAM_INFO
	.align		4
.L_169:
        /*0048*/ 	.byte	0x04, 0x17
        /*004a*/ 	.short	(.L_171 - .L_170)
.L_170:
        /*004c*/ 	.word	0x00000000
        /*0050*/ 	.short	0x0001
        /*0052*/ 	.short	0x0004
        /*0054*/ 	.byte	0x00, 0xf0, 0x11, 0x00


	//----- nvinfo : EIATTR_KPARAM_INFO
	.align		4
.L_171:
        /*0058*/ 	.byte	0x04, 0x17
        /*005a*/ 	.short	(.L_173 - .L_172)
.L_172:
        /*005c*/ 	.word	0x00000000
        /*0060*/ 	.short	0x0000
        /*0062*/ 	.short	0x0000
        /*0064*/ 	.byte	0x00, 0xf0, 0x11, 0x00


	//----- nvinfo : EIATTR_SPARSE_MMA_MASK
	.align		4
.L_173:
        /*0068*/ 	.byte	0x03, 0x50
        /*006a*/ 	.short	0x0000


	//----- nvinfo : EIATTR_MAXREG_COUNT
	.align		4
        /*006c*/ 	.byte	0x03, 0x1b
        /*006e*/ 	.short	0x00ff


	//----- nvinfo : EIATTR_MERCURY_ISA_VERSION
	.align		4
        /*0070*/ 	.byte	0x03, 0x5f
        /*0072*/ 	.short	0x0101


	//----- nvinfo : EIATTR_VRC_CTA_INIT_COUNT
	.align		4
        /*0074*/ 	.byte	0x02, 0x4a
	.zero		1
	.zero		1


	//----- nvinfo : EIATTR_EXIT_INSTR_OFFSETS
	.align		4
        /*0078*/ 	.byte	0x04, 0x1c
        /*007a*/ 	.short	(.L_175 - .L_174)


	//   ....[0]....
.L_174:
        /*007c*/ 	.word	0x000000c0


	//   ....[1]....
        /*0080*/ 	.word	0x00000800


	//   ....[2]....
        /*0084*/ 	.word	0x00000890


	//----- nvinfo : EIATTR_CRS_STACK_SIZE
	.align		4
.L_175:
        /*0088*/ 	.byte	0x04, 0x1e
        /*008a*/ 	.short	(.L_177 - .L_176)
.L_176:
        /*008c*/ 	.word	0x00000000


	//----- nvinfo : EIATTR_CBANK_PARAM_SIZE
	.align		4
.L_177:
        /*0090*/ 	.byte	0x03, 0x19
        /*0092*/ 	.short	0x0020


	//----- nvinfo : EIATTR_PARAM_CBANK
	.align		4
        /*0094*/ 	.byte	0x04, 0x0a
        /*0096*/ 	.short	(.L_179 - .L_178)
	.align		4
.L_178:
        /*0098*/ 	.word	index@(.nv.constant0._Z15LAPLACIAN_FLOATifffPfS_)
        /*009c*/ 	.short	0x0380
        /*009e*/ 	.short	0x0020


	//----- nvinfo : EIATTR_SW_WAR
	.align		4
.L_179:
        /*00a0*/ 	.byte	0x04, 0x36
        /*00a2*/ 	.short	(.L_181 - .L_180)
.L_180:
        /*00a4*/ 	.word	0x00000008
.L_181:


//--------------------- .nv.info._Z16LAPLACIAN_DOUBLEidddPdS_ --------------------------
	.section	.nv.info._Z16LAPLACIAN_DOUBLEidddPdS_,"",@"SHT_CUDA_INFO"
	.sectionflags	@""
	.align	4


	//----- nvinfo : EIATTR_CUDA_API_VERSION
	.align		4
        /*0000*/ 	.byte	0x04, 0x37
        /*0002*/ 	.short	(.L_183 - .L_182)
.L_182:
        /*0004*/ 	.word	0x00000082


	//----- nvinfo : EIATTR_KPARAM_INFO
	.align		4
.L_183:
        /*0008*/ 	.byte	0x04, 0x17
        /*000a*/ 	.short	(.L_185 - .L_184)
.L_184:
        /*000c*/ 	.word	0x00000000
        /*0010*/ 	.short	0x0005
        /*0012*/ 	.short	0x0028
        /*0014*/ 	.byte	0x00, 0xf5, 0x21, 0x00


	//----- nvinfo : EIATTR_KPARAM_INFO
	.align		4
.L_185:
        /*0018*/ 	.byte	0x04, 0x17
        /*001a*/ 	.short	(.L_187 - .L_186)
.L_186:
        /*001c*/ 	.word	0x00000000
        /*0020*/ 	.short	0x0004
        /*0022*/ 	.short	0x0020
        /*0024*/ 	.byte	0x00, 0xf5, 0x21, 0x00


	//----- nvinfo : EIATTR_KPARAM_INFO
	.align		4
.L_187:
        /*0028*/ 	.byte	0x04, 0x17
        /*002a*/ 	.short	(.L_189 - .L_188)
.L_188:
        /*002c*/ 	.word	0x00000000
        /*0030*/ 	.short	0x0003
        /*0032*/ 	.short	0x0018
        /*0034*/ 	.byte	0x00, 0xf0, 0x21, 0x00


	//----- nvinfo : EIATTR_KPARAM_INFO
	.align		4
.L_189:
        /*0038*/ 	.byte	0x04, 0x17
        /*003a*/ 	.short	(.L_191 - .L_190)
.L_190:
        /*003c*/ 	.word	0x00000000
        /*0040*/ 	.short	0x0002
        /*0042*/ 	.short	0x0010
        /*0044*/ 	.byte	0x00, 0xf0, 0x21, 0x00


	//----- nvinfo : EIATTR_KPARAM_INFO
	.align		4
.L_191:
        /*0048*/ 	.byte	0x04, 0x17
        /*004a*/ 	.short	(.L_193 - .L_192)
.L_192:
        /*004c*/ 	.word	0x00000000
        /*0050*/ 	.short	0x0001
        /*0052*/ 	.short	0x0008
        /*0054*/ 	.byte	0x00, 0xf0, 0x21, 0x00


	//----- nvinfo : EIATTR_KPARAM_INFO
	.align		4
.L_193:
        /*0058*/ 	.byte	0x04, 0x17
        /*005a*/ 	.short	(.L_195 - .L_194)
.L_194:
        /*005c*/ 	.word	0x00000000
        /*0060*/ 	.short	0x0000
        /*0062*/ 	.short	0x0000
        /*0064*/ 	.byte	0x00, 0xf0, 0x11, 0x00


	//----- nvinfo : EIATTR_SPARSE_MMA_MASK
	.align		4
.L_195:
        /*0068*/ 	.byte	0x03, 0x50
        /*006a*/ 	.short	0x0000


	//----- nvinfo : EIATTR_MAXREG_COUNT
	.align		4
        /*006c*/ 	.byte	0x03, 0x1b
        /*006e*/ 	.short	0x00ff


	//----- nvinfo : EIATTR_MERCURY_ISA_VERSION
	.align		4
        /*0070*/ 	.byte	0x03, 0x5f
        /*0072*/ 	.short	0x0101


	//----- nvinfo : EIATTR_VRC_CTA_INIT_COUNT
	.align		4
        /*0074*/ 	.byte	0x02, 0x4a
	.zero		1
	.zero		1


	//----- nvinfo : EIATTR_EXIT_INSTR_OFFSETS
	.align		4
        /*0078*/ 	.byte	0x04, 0x1c
        /*007a*/ 	.short	(.L_197 - .L_196)


	//   ....[0]....
.L_196:
        /*007c*/ 	.word	0x000000c0


	//   ....[1]....
        /*0080*/ 	.word	0x000004b0


	//   ....[2]....
        /*0084*/ 	.word	0x00000540


	//----- nvinfo : EIATTR_CRS_STACK_SIZE
	.align		4
.L_197:
        /*0088*/ 	.byte	0x04, 0x1e
        /*008a*/ 	.short	(.L_199 - .L_198)
.L_198:
        /*008c*/ 	.word	0x00000000


	//----- nvinfo : EIATTR_CBANK_PARAM_SIZE
	.align		4
.L_199:
        /*0090*/ 	.byte	0x03, 0x19
        /*0092*/ 	.short	0x0030


	//----- nvinfo : EIATTR_PARAM_CBANK
	.align		4
        /*0094*/ 	.byte	0x04, 0x0a
        /*0096*/ 	.short	(.L_201 - .L_200)
	.align		4
.L_200:
        /*0098*/ 	.word	index@(.nv.constant0._Z16LAPLACIAN_DOUBLEidddPdS_)
        /*009c*/ 	.short	0x0380
        /*009e*/ 	.short	0x0030


	//----- nvinfo : EIATTR_SW_WAR
	.align		4
.L_201:
        /*00a0*/ 	.byte	0x04, 0x36
        /*00a2*/ 	.short	(.L_203 - .L_202)
.L_202:
        /*00a4*/ 	.word	0x00000008
.L_203:


//--------------------- .nv.info._Z20EVALUATE_ERROR_BLOCKiPdS_S_ --------------------------
	.section	.nv.info._Z20EVALUATE_ERROR_BLOCKiPdS_S_,"",@"SHT_CUDA_INFO"
	.sectionflags	@""
	.align	4


	//----- nvinfo : EIATTR_CUDA_API_VERSION
	.align		4
        /*0000*/ 	.byte	0x04, 0x37
        /*0002*/ 	.short	(.L_205 - .L_204)
.L_204:
        /*0004*/ 	.word	0x00000082


	//----- nvinfo : EIATTR_KPARAM_INFO
	.align		4
.L_205:
        /*0008*/ 	.byte	0x04, 0x17
        /*000a*/ 	.short	(.L_207 - .L_206)
.L_206:
        /*000c*/ 	.word	0x00000000
        /*0010*/ 	.short	0x0003
        /*0012*/ 	.short	0x0018
        /*0014*/ 	.byte	0x00, 0xf5, 0x21, 0x00


	//----- nvinfo : EIATTR_KPARAM_INFO
	.align		4
.L_207:
        /*0018*/ 	.byte	0x04, 0x17
        /*001a*/ 	.short	(.L_209 - .L_208)
.L_208:
        /*001c*/ 	.word	0x00000000
        /*0020*/ 	.short	0x0002
        /*0022*/ 	.short	0x0010
        /*0024*/ 	.byte	0x00, 0xf5, 0x21, 0x00


	//----- nvinfo : EIATTR_KPARAM_INFO
	.align		4
.L_209:
        /*0028*/ 	.byte	0x04, 0x17
        /*002a*/ 	.short	(.L_211 - .L_210)
.L_210:
        /*002c*/ 	.word	0x00000000
        /*0030*/ 	.short	0x0001
        /*0032*/ 	.short	0x0008
        /*0034*/ 	.byte	0x00, 0xf5, 0x21, 0x00


	//----- nvinfo : EIATTR_KPARAM_INFO
	.align		4
.L_211:
        /*0038*/ 	.byte	0x04, 0x17
        /*003a*/ 	.short	(.L_213 - .L_212)
.L_212:
        /*003c*/ 	.word	0x00000000
        /*0040*/ 	.short	0x0000
        /*0042*/ 	.short	0x0000
        /*0044*/ 	.byte	0x00, 0xf0, 0x11, 0x00


	//----- nvinfo : EIATTR_SPARSE_MMA_MASK
	.align		4
.L_213:
        /*0048*/ 	.byte	0x03, 0x50
        /*004a*/ 	.short	0x0000


	//----- nvinfo : EIATTR_MAXREG_COUNT
	.align		4
        /*004c*/ 	.byte	0x03, 0x1b
        /*004e*/ 	.short	0x00ff


	//----- nvinfo : EIATTR_NUM_BARRIERS
	.align		4
        /*0050*/ 	.byte	0x02, 0x4c
        /*0052*/ 	.byte	0x01
	.zero		1


	//----- nvinfo : EIATTR_MERCURY_ISA_VERSION
	.align		4
        /*0054*/ 	.byte	0x03, 0x5f
        /*0056*/ 	.short	0x0101


	//----- nvinfo : EIATTR_VRC_CTA_INIT_COUNT
	.align		4
        /*0058*/ 	.byte	0x02, 0x4a
	.zero		1
	.zero		1


	//----- nvinfo : EIATTR_EXIT_INSTR_OFFSETS
	.align		4
        /*005c*/ 	.byte	0x04, 0x1c
        /*005e*/ 	.short	(.L_215 - .L_214)


	//   ....[0]....
.L_214:
        /*0060*/ 	.word	0x00000130


	//   ....[1]....
        /*0064*/ 	.word	0x00000630


	//   ....[2]....
        /*0068*/ 	.word	0x000006d0


	//----- nvinfo : EIATTR_CRS_STACK_SIZE
	.align		4
.L_215:
        /*006c*/ 	.byte	0x04, 0x1e
        /*006e*/ 	.short	(.L_217 - .L_216)
.L_216:
        /*0070*/ 	.word	0x00000000


	//----- nvinfo : EIATTR_CBANK_PARAM_SIZE
	.align		4
.L_217:
        /*0074*/ 	.byte	0x03, 0x19
        /*0076*/ 	.short	0x0020


	//----- nvinfo : EIATTR_PARAM_CBANK
	.align		4
        /*0078*/ 	.byte	0x04, 0x0a
        /*007a*/ 	.short	(.L_219 - .L_218)
	.align		4
.L_218:
        /*007c*/ 	.word	index@(.nv.constant0._Z20EVALUATE_ERROR_BLOCKiPdS_S_)
        /*0080*/ 	.short	0x0380
        /*0082*/ 	.short	0x0020


	//----- nvinfo : EIATTR_SW_WAR
	.align		4
.L_219:
        /*0084*/ 	.byte	0x04, 0x36
        /*0086*/ 	.short	(.L_221 - .L_220)
.L_220:
        /*0088*/ 	.word	0x00000008
.L_221:


//--------------------- .nv.info._Z10INITIALIZEidPdS_S_ --------------------------
	.section	.nv.info._Z10INITIALIZEidPdS_S_,"",@"SHT_CUDA_INFO"
	.sectionflags	@""
	.align	4


	//----- nvinfo : EIATTR_CUDA_API_VERSION
	.align		4
        /*0000*/ 	.byte	0x04, 0x37
        /*0002*/ 	.short	(.L_223 - .L_222)
.L_222:
        /*0004*/ 	.word	0x00000082


	//----- nvinfo : EIATTR_KPARAM_INFO
	.align		4
.L_223:
        /*0008*/ 	.byte	0x04, 0x17
        /*000a*/ 	.short	(.L_225 - .L_224)
.L_224:
        /*000c*/ 	.word	0x00000000
        /*0010*/ 	.short	0x0004
        /*0012*/ 	.short	0x0020
        /*0014*/ 	.byte	0x00, 0xf5, 0x21, 0x00


	//----- nvinfo : EIATTR_KPARAM_INFO
	.align		4
.L_225:
        /*0018*/ 	.byte	0x04, 0x17
        /*001a*/ 	.short	(.L_227 - .L_226)
.L_226:
        /*001c*/ 	.word	0x00000000
        /*0020*/ 	.short	0x0003
        /*0022*/ 	.short	0x0018
        /*0024*/ 	.byte	0x00, 0xf5, 0x21, 0x00


	//----- nvinfo : EIATTR_KPARAM_INFO
	.align		4
.L_227:
        /*0028*/ 	.byte	0x04, 0x17
        /*002a*/ 	.short	(.L_229 - .L_228)
.L_228:
        /*002c*/ 	.word	0x00000000
        /*0030*/ 	.short	0x0002
        /*0032*/ 	.short	0x0010
        /*0034*/ 	.byte	0x00, 0xf5, 0x21, 0x00


	//----- nvinfo : EIATTR_KPARAM_INFO
	.align		4
.L_229:
        /*0038*/ 	.byte	0x04, 0x17
        /*003a*/ 	.short	(.L_231 - .L_230)
.L_230:
        /*003c*/ 	.word	0x00000000
        /*0040*/ 	.short	0x0001
        /*0042*/ 	.short	0x0008
        /*0044*/ 	.byte	0x00, 0xf0, 0x21, 0x00


	//----- nvinfo : EIATTR_KPARAM_INFO
	.align		4
.L_231:
        /*0048*/ 	.byte	0x04, 0x17
        /*004a*/ 	.short	(.L_233 - .L_232)
.L_232:
        /*004c*/ 	.word	0x00000000
        /*0050*/ 	.short	0x0000
        /*0052*/ 	.short	0x0000
        /*0054*/ 	.byte	0x00, 0xf0, 0x11, 0x00


	//----- nvinfo : EIATTR_SPARSE_MMA_MASK
	.align		4
.L_233:
        /*0058*/ 	.byte	0x03, 0x50
        /*005a*/ 	.short	0x0000


	//----- nvinfo : EIATTR_MAXREG_COUNT
	.align		4
        /*005c*/ 	.byte	0x03, 0x1b
        /*005e*/ 	.short	0x00ff


	//----- nvinfo : EIATTR_MERCURY_ISA_VERSION
	.align		4
        /*0060*/ 	.byte	0x03, 0x5f
        /*0062*/ 	.short	0x0101


	//----- nvinfo : EIATTR_VRC_CTA_INIT_COUNT
	.align		4
        /*0064*/ 	.byte	0x02, 0x4a
	.zero		1
	.zero		1


	//----- nvinfo : EIATTR_EXIT_INSTR_OFFSETS
	.align		4
        /*0068*/ 	.byte	0x04, 0x1c
        /*006a*/ 	.short	(.L_235 - .L_234)


	//   ....[0]....
.L_234:
        /*006c*/ 	.word	0x000000c0


	//   ....[1]....
        /*0070*/ 	.word	0x000006f0


	//   ....[2]....
        /*0074*/ 	.word	0x00000760


	//----- nvinfo : EIATTR_CRS_STACK_SIZE
	.align		4
.L_235:
        /*0078*/ 	.byte	0x04, 0x1e
        /*007a*/ 	.short	(.L_237 - .L_236)
.L_236:
        /*007c*/ 	.word	0x00000000


	//----- nvinfo : EIATTR_CBANK_PARAM_SIZE
	.align		4
.L_237:
        /*0080*/ 	.byte	0x03, 0x19
        /*0082*/ 	.short	0x0028


	//----- nvinfo : EIATTR_PARAM_CBANK
	.align		4
        /*0084*/ 	.byte	0x04, 0x0a
        /*0086*/ 	.short	(.L_239 - .L_238)
	.align		4
.L_238:
        /*0088*/ 	.word	index@(.nv.constant0._Z10INITIALIZEidPdS_S_)
        /*008c*/ 	.short	0x0380
        /*008e*/ 	.short	0x0028


	//----- nvinfo : EIATTR_SW_WAR
	.align		4
.L_239:
        /*0090*/ 	.byte	0x04, 0x36
        /*0092*/ 	.short	(.L_241 - .L_240)
.L_240:
        /*0094*/ 	.word	0x00000008
.L_241:


//--------------------- .nv.callgraph             --------------------------
	.section	.nv.callgraph,"",@"SHT_CUDA_CALLGRAPH"
	.align	4
	.sectionentsize	8
	.align		4
        /*0000*/ 	.word	0x00000000
	.align		4
        /*0004*/ 	.word	0xffffffff
	.align		4
        /*0008*/ 	.word	0x00000000
	.align		4
        /*000c*/ 	.word	0xfffffffe
	.align		4
        /*0010*/ 	.word	0x00000000
	.align		4
        /*0014*/ 	.word	0xfffffffd
	.align		4
        /*0018*/ 	.word	0x00000000
	.align		4
        /*001c*/ 	.word	0xfffffffc


//--------------------- .text._Z11RESTRICT_2DiPfS_ --------------------------
	.section	.text._Z11RESTRICT_2DiPfS_,"ax",@progbits
	.align	128
        .global         _Z11RESTRICT_2DiPfS_
        .type           _Z11RESTRICT_2DiPfS_,@function
        .size           _Z11RESTRICT_2DiPfS_,(.L_x_36 - _Z11RESTRICT_2DiPfS_)
        .other          _Z11RESTRICT_2DiPfS_,@"STO_CUDA_ENTRY STV_DEFAULT"
_Z11RESTRICT_2DiPfS_:
.text._Z11RESTRICT_2DiPfS_:
[----:B------:R-:W-:Y:S01]  /*0000*/  LDC R1, c[0x0][0x37c] ;  /* 0x0000df00ff017b82 */ /* 0x000fe20000000800 */
[----:B------:R-:W0:Y:S01]  /*0010*/  S2R R0, SR_TID.X ;  /* 0x0000000000007919 */ /* 0x000e220000002100 */
[----:B------:R-:W0:Y:S01]  /*0020*/  LDCU UR4, c[0x0][0x360] ;  /* 0x00006c00ff0477ac */ /* 0x000e220008000800 */
[----:B------:R-:W0:Y:S01]  /*0030*/  S2R R3, SR_CTAID.X ;  /* 0x0000000000037919 */ /* 0x000e220000002500 */
[----:B------:R-:W1:Y:S01]  /*0040*/  LDCU UR5, c[0x0][0x364] ;  /* 0x00006c80ff0577ac */ /* 0x000e620008000800 */
[----:B------:R-:W1:Y:S01]  /*0050*/  S2R R2, SR_TID.Y ;  /* 0x0000000000027919 */ /* 0x000e620000002200 */
[----:B------:R-:W2:Y:S01]  /*0060*/  LDCU UR6, c[0x0][0x380] ;  /* 0x00007000ff0677ac */ /* 0x000ea20008000800 */
[----:B------:R-:W1:Y:S01]  /*0070*/  S2R R5, SR_CTAID.Y ;  /* 0x0000000000057919 */ /* 0x000e620000002600 */
[----:B0-----:R-:W-:Y:S02]  /*0080*/  IMAD R0, R3, UR4, R0 ;  /* 0x0000000403007c24 */ /* 0x001fe4000f8e0200 */
[----:B-1----:R-:W-:-:S05]  /*0090*/  IMAD R3, R5, UR5, R2 ;  /* 0x0000000505037c24 */ /* 0x002fca000f8e0202 */
[----:B------:R-:W-:-:S04]  /*00a0*/  VIMNMX R2, PT, PT, R0, R3, !PT ;  /* 0x0000000300027248 */ /* 0x000fc80007fe0100 */
[----:B--2---:R-:W-:-:S13]  /*00b0*/  ISETP.GE.AND P0, PT, R2, UR6, PT ;  /* 0x0000000602007c0c */ /* 0x004fda000bf06270 */
[----:B------:R-:W-:Y:S05]  /*00c0*/  @P0 EXIT ;  /* 0x000000000000094d */ /* 0x000fea0003800000 */
[----:B------:R-:W-:-:S06]  /*00d0*/  UIADD3 UR4, UPT, UPT, UR6, -0x1, URZ ;  /* 0xffffffff06047890 */ /* 0x000fcc000fffe0ff */
[----:B------:R-:W-:Y:S01]  /*00e0*/  ISETP.NE.AND P0, PT, R0, UR4, PT ;  /* 0x0000000400007c0c */ /* 0x000fe2000bf05270 */
[----:B------:R-:W-:-:S03]  /*00f0*/  IMAD R2, R3, UR4, RZ ;  /* 0x0000000403027c24 */ /* 0x000fc6000f8e02ff */
[----:B------:R-:W-:Y:S02]  /*0100*/  ISETP.EQ.OR P0, PT, R0, RZ, !P0 ;  /* 0x000000ff0000720c */ /* 0x000fe40004702670 */
[----:B------:R-:W-:Y:S02]  /*0110*/  LEA R5, R2, R3, 0x1 ;  /* 0x0000000302057211 */ /* 0x000fe400078e08ff */
[C---:B------:R-:W-:Y:S02]  /*0120*/  ISETP.EQ.OR P0, PT, R3.reuse, RZ, P0 ;  /* 0x000000ff0300720c */ /* 0x040fe40000702670 */
[----:B------:R-:W-:Y:S01]  /*0130*/  IADD3 R5, PT, PT, R0, R5, RZ ;  /* 0x0000000500057210 */ /* 0x000fe20007ffe0ff */
[C---:B------:R-:W-:Y:S01]  /*0140*/  IMAD R0, R3.reuse, UR6, R0 ;  /* 0x0000000603007c24 */ /* 0x040fe2000f8e0200 */
[----:B------:R-:W-:Y:S01]  /*0150*/  ISETP.EQ.OR P0, PT, R3, UR4, P0 ;  /* 0x0000000403007c0c */ /* 0x000fe20008702670 */
[----:B------:R-:W0:Y:S01]  /*0160*/  LDCU.64 UR4, c[0x0][0x358] ;  /* 0x00006b00ff0477ac */ /* 0x000e220008000a00 */
[----:B------:R-:W-:-:S11]  /*0170*/  SHF.L.U32 R5, R5, 0x1, RZ ;  /* 0x0000000105057819 */ /* 0x000fd600000006ff */
[----:B------:R-:W-:Y:S05]  /*0180*/  @P0 BRA `(.L_x_0) ;  /* 0x0000000000700947 */ /* 0x000fea0003800000 */
[----:B------:R-:W1:Y:S02]  /*0190*/  LDC.64 R2, c[0x0][0x388] ;  /* 0x0000e200ff027b82 */ /* 0x000e640000000a00 */
[----:B-1----:R-:W-:-:S05]  /*01a0*/  IMAD.WIDE R2, R5, 0x4, R2 ;  /* 0x0000000405027825 */ /* 0x002fca00078e0202 */
[----:B0-----:R-:W2:Y:S04]  /*01b0*/  LDG.E R6, desc[UR4][R2.64+-0xc] ;  /* 0xfffff40402067981 */ /* 0x001ea8000c1e1900 */
[----:B------:R-:W2:Y:S04]  /*01c0*/  LDG.E R11, desc[UR4][R2.64+-0x4] ;  /* 0xfffffc04020b7981 */ /* 0x000ea8000c1e1900 */
[----:B------:R-:W3:Y:S04]  /*01d0*/  LDG.E R13, desc[UR4][R2.64+0x4] ;  /* 0x00000404020d7981 */ /* 0x000ee8000c1e1900 */
[----:B------:R-:W4:Y:S04]  /*01e0*/  LDG.E R4, desc[UR4][R2.64+-0x10] ;  /* 0xfffff00402047981 */ /* 0x000f28000c1e1900 */
[----:B------:R-:W4:Y:S04]  /*01f0*/  LDG.E R5, desc[UR4][R2.64+-0x8] ;  /* 0xfffff80402057981 */ /* 0x000f28000c1e1900 */
[----:B------:R-:W5:Y:S04]  /*0200*/  LDG.E R15, desc[UR4][R2.64+0xc] ;  /* 0x00000c04020f7981 */ /* 0x000f68000c1e1900 */
[----:B------:R-:W5:Y:S04]  /*0210*/  LDG.E R7, desc[UR4][R2.64+0x8] ;  /* 0x0000080402077981 */ /* 0x000f68000c1e1900 */
[----:B------:R-:W5:Y:S04]  /*0220*/  LDG.E R9, desc[UR4][R2.64+0x10] ;  /* 0x0000100402097981 */ /* 0x000f68000c1e1900 */
[----:B------:R0:W5:Y:S02]  /*0230*/  LDG.E R8, desc[UR4][R2.64] ;  /* 0x0000000402087981 */ /* 0x000164000c1e1900 */
[----:B0-----:R-:W0:Y:S02]  /*0240*/  LDC.64 R2, c[0x0][0x390] ;  /* 0x0000e400ff027b82 */ /* 0x001e240000000a00 */
[----:B0-----:R-:W-:-:S04]  /*0250*/  IMAD.WIDE R2, R0, 0x4, R2 ;  /* 0x0000000400027825 */ /* 0x001fc800078e0202 */
[----:B--2---:R-:W-:-:S04]  /*0260*/  FADD R6, R6, R11 ;  /* 0x0000000b06067221 */ /* 0x004fc80000000000 */
[----:B---3--:R-:W-:Y:S01]  /*0270*/  FADD R6, R6, R13 ;  /* 0x0000000d06067221 */ /* 0x008fe20000000000 */
[----:B----4-:R-:W-:-:S03]  /*0280*/  FADD R4, R4, R5 ;  /* 0x0000000504047221 */ /* 0x010fc60000000000 */
[----:B-----5:R-:W-:Y:S01]  /*0290*/  FADD R15, R6, R15 ;  /* 0x0000000f060f7221 */ /* 0x020fe20000000000 */
[----:B------:R-:W-:-:S03]  /*02a0*/  FADD R4, R4, R7 ;  /* 0x0000000704047221 */ /* 0x000fc60000000000 */
[----:B------:R-:W0:Y:S01]  /*02b0*/  F2F.F64.F32 R6, R15 ;  /* 0x0000000f00067310 */ /* 0x000e220000201800 */
[----:B------:R-:W-:-:S07]  /*02c0*/  FADD R10, R4, R9 ;  /* 0x00000009040a7221 */ /* 0x000fce0000000000 */
[----:B------:R-:W1:Y:S01]  /*02d0*/  F2F.F64.F32 R4, R10 ;  /* 0x0000000a00047310 */ /* 0x000e620000201800 */
[----:B0-----:R-:W-:-:S07]  /*02e0*/  DMUL R6, R6, 0.125 ;  /* 0x3fc0000006067828 */ /* 0x001fce0000000000 */
[----:B------:R-:W0:Y:S01]  /*02f0*/  F2F.F64.F32 R8, R8 ;  /* 0x0000000800087310 */ /* 0x000e220000201800 */
[----:B-1----:R-:W-:-:S08]  /*0300*/  DFMA R4, R4, 0.0625, R6 ;  /* 0x3fb000000404782b */ /* 0x002fd00000000006 */
[----:B0-----:R-:W-:-:S10]  /*0310*/  DFMA R4, R8, 0.25, R4 ;  /* 0x3fd000000804782b */ /* 0x001fd40000000004 */
[----:B------:R-:W0:Y:S02]  /*0320*/  F2F.F32.F64 R5, R4 ;  /* 0x0000000400057310 */ /* 0x000e240000301000 */
[----:B0-----:R-:W-:Y:S01]  /*0330*/  STG.E desc[UR4][R2.64], R5 ;  /* 0x0000000502007986 */ /* 0x001fe2000c101904 */
[----:B------:R-:W-:Y:S05]  /*0340*/  EXIT ;  /* 0x000000000000794d */ /* 0x000fea0003800000 */
.L_x_0:
[----:B------:R-:W1:Y:S02]  /*0350*/  LDC.64 R2, c[0x0][0x388] ;  /* 0x0000e200ff027b82 */ /* 0x000e640000000a00 */
[----:B-1----:R-:W-:-:S06]  /*0360*/  IMAD.WIDE R2, R5, 0x4, R2 ;  /* 0x0000000405027825 */ /* 0x002fcc00078e0202 */
[----:B------:R-:W1:Y:S01]  /*0370*/  LDC.64 R4, c[0x0][0x390] ;  /* 0x0000e400ff047b82 */ /* 0x000e620000000a00 */
[----:B0-----:R-:W2:Y:S01]  /*0380*/  LDG.E R3, desc[UR4][R2.64] ;  /* 0x0000000402037981 */ /* 0x001ea2000c1e1900 */
[----:B-1----:R-:W-:-:S05]  /*0390*/  IMAD.WIDE R4, R0, 0x4, R4 ;  /* 0x0000000400047825 */ /* 0x002fca00078e0204 */
[----:B--2---:R-:W-:Y:S01]  /*03a0*/  STG.E desc[UR4][R4.64], R3 ;  /* 0x0000000304007986 */ /* 0x004fe2000c101904 */
[----:B------:R-:W-:Y:S05]  /*03b0*/  EXIT ;  /* 0x000000000000794d */ /* 0x000fea0003800000 */
.L_x_1:
[----:B------:R-:W-:-:S00]  /*03c0*/  BRA `(.L_x_1) ;  /* 0xfffffffc00fc7947 */ /* 0x000fc0000383ffff */
[----:B------:R-:W-:-:S00]  /*03d0*/  NOP ;  /* 0x0000000000007918 */ /* 0x000fc00000000000 */
        /* <DEDUP_REMOVED lines=10> */
.L_x_36:


//--------------------- .text._Z17RESTRICT_2D_FIRSTiPdPf --------------------------
	.section	.text._Z17RESTRICT_2D_FIRSTiPdPf,"ax",@progbits
	.align	128
        .global         _Z17RESTRICT_2D_FIRSTiPdPf
        .type           _Z17RESTRICT_2D_FIRSTiPdPf,@function
        .size           _Z17RESTRICT_2D_FIRSTiPdPf,(.L_x_37 - _Z17RESTRICT_2D_FIRSTiPdPf)
        .other          _Z17RESTRICT_2D_FIRSTiPdPf,@"STO_CUDA_ENTRY STV_DEFAULT"
_Z17RESTRICT_2D_FIRSTiPdPf:
.text._Z17RESTRICT_2D_FIRSTiPdPf:
        /* <DEDUP_REMOVED lines=27> */
[----:B0-----:R-:W2:Y:S04]  /*01b0*/  LDG.E.64 R16, desc[UR4][R8.64+-0x18] ;  /* 0xffffe80408107981 */ /* 0x001ea8000c1e1b00 */
[----:B------:R-:W2:Y:S04]  /*01c0*/  LDG.E.64 R18, desc[UR4][R8.64+-0x8] ;  /* 0xfffff80408127981 */ /* 0x000ea8000c1e1b00 */
[----:B------:R-:W3:Y:S04]  /*01d0*/  LDG.E.64 R10, desc[UR4][R8.64+-0x20] ;  /* 0xffffe004080a7981 */ /* 0x000ee8000c1e1b00 */
[----:B------:R-:W3:Y:S04]  /*01e0*/  LDG.E.64 R12, desc[UR4][R8.64+-0x10] ;  /* 0xfffff004080c7981 */ /* 0x000ee8000c1e1b00 */
[----:B------:R-:W4:Y:S04]  /*01f0*/  LDG.E.64 R20, desc[UR4][R8.64+0x8] ;  /* 0x0000080408147981 */ /* 0x000f28000c1e1b00 */
[----:B------:R-:W5:Y:S04]  /*0200*/  LDG.E.64 R14, desc[UR4][R8.64+0x10] ;  /* 0x00001004080e7981 */ /* 0x000f68000c1e1b00 */
[----:B------:R-:W5:Y:S04]  /*0210*/  LDG.E.64 R6, desc[UR4][R8.64+0x18] ;  /* 0x0000180408067981 */ /* 0x000f68000c1e1b00 */
[----:B------:R-:W5:Y:S04]  /*0220*/  LDG.E.64 R2, desc[UR4][R8.64+0x20] ;  /* 0x0000200408027981 */ /* 0x000f68000c1e1b00 */
[----:B------:R-:W5:Y:S01]  /*0230*/  LDG.E.64 R4, desc[UR4][R8.64] ;  /* 0x0000000408047981 */ /* 0x000f62000c1e1b00 */
[----:B--2---:R-:W-:-:S02]  /*0240*/  DADD R16, R16, R18 ;  /* 0x0000000010107229 */ /* 0x004fc40000000012 */
[----:B---3--:R-:W-:-:S06]  /*0250*/  DADD R10, R10, R12 ;  /* 0x000000000a0a7229 */ /* 0x008fcc000000000c */
[----:B----4-:R-:W-:Y:S02]  /*0260*/  DADD R16, R16, R20 ;  /* 0x0000000010107229 */ /* 0x010fe40000000014 */
[----:B-----5:R-:W-:-:S06]  /*0270*/  DADD R10, R10, R14 ;  /* 0x000000000a0a7229 */ /* 0x020fcc000000000e */
[----:B------:R-:W-:Y:S02]  /*0280*/  DADD R6, R16, R6 ;  /* 0x0000000010067229 */ /* 0x000fe40000000006 */
[----:B------:R-:W-:Y:S02]  /*0290*/  DADD R2, R10, R2 ;  /* 0x000000000a027229 */ /* 0x000fe40000000002 */
[----:B------:R-:W0:Y:S04]  /*02a0*/  LDC.64 R10, c[0x0][0x390] ;  /* 0x0000e400ff0a7b82 */ /* 0x000e280000000a00 */
[----:B------:R-:W-:-:S08]  /*02b0*/  DMUL R6, R6, 0.125 ;  /* 0x3fc0000006067828 */ /* 0x000fd00000000000 */
[----:B------:R-:W-:-:S08]  /*02c0*/  DFMA R2, R2, 0.0625, R6 ;  /* 0x3fb000000202782b */ /* 0x000fd00000000006 */
[----:B------:R-:W-:Y:S01]  /*02d0*/  DFMA R2, R4, 0.25, R2 ;  /* 0x3fd000000402782b */ /* 0x000fe20000000002 */
[----:B0-----:R-:W-:-:S09]  /*02e0*/  IMAD.WIDE R4, R0, 0x4, R10 ;  /* 0x0000000400047825 */ /* 0x001fd200078e020a */
[----:B------:R-:W0:Y:S02]  /*02f0*/  F2F.F32.F64 R3, R2 ;  /* 0x0000000200037310 */ /* 0x000e240000301000 */
[----:B0-----:R-:W-:Y:S01]  /*0300*/  STG.E desc[UR4][R4.64], R3 ;  /* 0x0000000304007986 */ /* 0x001fe2000c101904 */
[----:B------:R-:W-:Y:S05]  /*0310*/  EXIT ;  /* 0x000000000000794d */ /* 0x000fea0003800000 */
.L_x_2:
[----:B------:R-:W1:Y:S02]  /*0320*/  LDC.64 R2, c[0x0][0x388] ;  /* 0x0000e200ff027b82 */ /* 0x000e640000000a00 */
[----:B-1----:R-:W-:-:S06]  /*0330*/  IMAD.WIDE R2, R5, 0x8, R2 ;  /* 0x0000000805027825 */ /* 0x002fcc00078e0202 */
[----:B------:R-:W1:Y:S01]  /*0340*/  LDC.64 R4, c[0x0][0x390] ;  /* 0x0000e400ff047b82 */ /* 0x000e620000000a00 */
[----:B0-----:R-:W2:Y:S01]  /*0350*/  LDG.E.64 R2, desc[UR4][R2.64] ;  /* 0x0000000402027981 */ /* 0x001ea2000c1e1b00 */
[----:B-1----:R-:W-:Y:S01]  /*0360*/  IMAD.WIDE R4, R0, 0x4, R4 ;  /* 0x0000000400047825 */ /* 0x002fe200078e0204 */
[----:B--2---:R-:W0:Y:S04]  /*0370*/  F2F.F32.F64 R7, R2 ;  /* 0x0000000200077310 */ /* 0x004e280000301000 */
[----:B0-----:R-:W-:Y:S01]  /*0380*/  STG.E desc[UR4][R4.64], R7 ;  /* 0x0000000704007986 */ /* 0x001fe2000c101904 */
[----:B------:R-:W-:Y:S05]  /*0390*/  EXIT ;  /* 0x000000000000794d */ /* 0x000fea0003800000 */
.L_x_3:
        /* <DEDUP_REMOVED lines=14> */
.L_x_37:


//--------------------- .text._Z14INTERPOLATE_2DiPfS_ --------------------------
	.section	.text._Z14INTERPOLATE_2DiPfS_,"ax",@progbits
	.align	128
        .global         _Z14INTERPOLATE_2DiPfS_
        .type           _Z14INTERPOLATE_2DiPfS_,@function
        .size           _Z14INTERPOLATE_2DiPfS_,(.L_x_38 - _Z14INTERPOLATE_2DiPfS_)
        .other          _Z14INTERPOLATE_2DiPfS_,@"STO_CUDA_ENTRY STV_DEFAULT"
_Z14INTERPOLATE_2DiPfS_:
.text._Z14INTERPOLATE_2DiPfS_:
[----:B------:R-:W-:Y:S01]  /*0000*/  LDC R1, c[0x0][0x37c] ;  /* 0x0000df00ff017b82 */ /* 0x000fe20000000800 */
[----:B------:R-:W0:Y:S01]  /*0010*/  S2R R2, SR_TID.X ;  /* 0x0000000000027919 */ /* 0x000e220000002100 */
[----:B------:R-:W0:Y:S06]  /*0020*/  LDCU UR4, c[0x0][0x360] ;  /* 0x00006c00ff0477ac */ /* 0x000e2c0008000800 */
[----:B------:R-:W1:Y:S01]  /*0030*/  LDC R9, c[0x0][0x380] ;  /* 0x0000e000ff097b82 */ /* 0x000e620000000800 */
[----:B------:R-:W0:Y:S01]  /*0040*/  S2R R3, SR_CTAID.X ;  /* 0x0000000000037919 */ /* 0x000e220000002500 */
[----:B------:R-:W2:Y:S01]  /*0050*/  LDCU UR5, c[0x0][0x364] ;  /* 0x00006c80ff0577ac */ /* 0x000ea20008000800 */
[----:B------:R-:W2:Y:S01]  /*0060*/  S2R R0, SR_TID.Y ;  /* 0x0000000000007919 */ /* 0x000ea20000002200 */
[----:B------:R-:W2:Y:S01]  /*0070*/  S2R R5, SR_CTAID.Y ;  /* 0x0000000000057919 */ /* 0x000ea20000002600 */
[----:B0-----:R-:W-:-:S02]  /*0080*/  IMAD R2, R3, UR4, R2 ;  /* 0x0000000403027c24 */ /* 0x001fc4000f8e0202 */
[----:B--2---:R-:W-:-:S05]  /*0090*/  IMAD R3, R5, UR5, R0 ;  /* 0x0000000505037c24 */ /* 0x004fca000f8e0200 */
[----:B------:R-:W-:-:S04]  /*00a0*/  VIMNMX R0, PT, PT, R2, R3, !PT ;  /* 0x0000000302007248 */ /* 0x000fc80007fe0100 */
[----:B-1----:R-:W-:-:S13]  /*00b0*/  ISETP.GE.AND P0, PT, R0, R9, PT ;  /* 0x000000090000720c */ /* 0x002fda0003f06270 */
[----:B------:R-:W-:Y:S05]  /*00c0*/  @P0 EXIT ;  /* 0x000000000000094d */ /* 0x000fea0003800000 */
[C-C-:B------:R-:W-:Y:S01]  /*00d0*/  LOP3.LUT R5, R2.reuse, 0x1, R3.reuse, 0xc8, !PT ;  /* 0x0000000102057812 */ /* 0x140fe200078ec803 */
[----:B------:R-:W0:Y:S01]  /*00e0*/  LDCU.64 UR4, c[0x0][0x358] ;  /* 0x00006b00ff0477ac */ /* 0x000e220008000a00 */
[----:B------:R-:W-:Y:S02]  /*00f0*/  IADD3 R0, PT, PT, R9, -0x1, RZ ;  /* 0xffffffff09007810 */ /* 0x000fe40007ffe0ff */
[----:B------:R-:W-:Y:S02]  /*0100*/  ISETP.NE.U32.AND P0, PT, R5, 0x1, PT ;  /* 0x000000010500780c */ /* 0x000fe40003f05070 */
[----:B------:R-:W-:Y:S02]  /*0110*/  SHF.R.U32.HI R4, RZ, 0x1, R3 ;  /* 0x00000001ff047819 */ /* 0x000fe40000011603 */
[----:B------:R-:W-:Y:S02]  /*0120*/  SHF.R.U32.HI R7, RZ, 0x1, R0 ;  /* 0x00000001ff077819 */ /* 0x000fe40000011600 */
[----:B------:R-:W-:-:S03]  /*0130*/  LEA.HI R0, R2, R2, RZ, 0x1 ;  /* 0x0000000202007211 */ /* 0x000fc600078f08ff */
[----:B------:R-:W-:-:S05]  /*0140*/  IMAD R5, R7, R4, R4 ;  /* 0x0000000407057224 */ /* 0x000fca00078e0204 */
[----:B------:R-:W-:Y:S01]  /*0150*/  LEA.HI.SX32 R5, R0, R5, 0x1f ;  /* 0x0000000500057211 */ /* 0x000fe200078ffaff */
[----:B------:R-:W-:Y:S01]  /*0160*/  IMAD R0, R3, R9, R2 ;  /* 0x0000000903007224 */ /* 0x000fe200078e0202 */
[----:B0-----:R-:W-:Y:S06]  /*0170*/  @!P0 BRA `(.L_x_4) ;  /* 0x00000000001c8947 */ /* 0x001fec0003800000 */
[----:B------:R-:W0:Y:S02]  /*0180*/  LDC.64 R2, c[0x0][0x388] ;  /* 0x0000e200ff027b82 */ /* 0x000e240000000a00 */
[----:B0-----:R-:W-:-:S06]  /*0190*/  IMAD.WIDE R2, R5, 0x4, R2 ;  /* 0x0000000405027825 */ /* 0x001fcc00078e0202 */
[----:B------:R-:W0:Y:S01]  /*01a0*/  LDC.64 R4, c[0x0][0x390] ;  /* 0x0000e400ff047b82 */ /* 0x000e220000000a00 */
[----:B------:R-:W2:Y:S01]  /*01b0*/  LDG.E R3, desc[UR4][R2.64] ;  /* 0x0000000402037981 */ /* 0x000ea2000c1e1900 */
[----:B0-----:R-:W-:-:S05]  /*01c0*/  IMAD.WIDE R4, R0, 0x4, R4 ;  /* 0x0000000400047825 */ /* 0x001fca00078e0204 */
[----:B--2---:R-:W-:Y:S01]  /*01d0*/  STG.E desc[UR4][R4.64], R3 ;  /* 0x0000000304007986 */ /* 0x004fe2000c101904 */
[----:B------:R-:W-:Y:S05]  /*01e0*/  EXIT ;  /* 0x000000000000794d */ /* 0x000fea0003800000 */
.L_x_4:
[----:B------:R-:W-:Y:S02]  /*01f0*/  LOP3.LUT R3, R3, 0x1, RZ, 0xc0, !PT ;  /* 0x0000000103037812 */ /* 0x000fe400078ec0ff */
[----:B------:R-:W-:Y:S02]  /*0200*/  LOP3.LUT R4, R2, 0x80000001, RZ, 0xc0, !PT ;  /* 0x8000000102047812 */ /* 0x000fe400078ec0ff */
[----:B------:R-:W-:-:S04]  /*0210*/  ISETP.NE.U32.AND P0, PT, R3, 0x1, PT ;  /* 0x000000010300780c */ /* 0x000fc80003f05070 */
[----:B------:R-:W-:-:S13]  /*0220*/  ISETP.NE.OR P0, PT, R4, 0x1, !P0 ;  /* 0x000000010400780c */ /* 0x000fda0004705670 */
[----:B------:R-:W-:Y:S05]  /*0230*/  @P0 BRA `(.L_x_5) ;  /* 0x0000000000280947 */ /* 0x000fea0003800000 */
[----:B------:R-:W0:Y:S02]  /*0240*/  LDC.64 R2, c[0x0][0x388] ;  /* 0x0000e200ff027b82 */ /* 0x000e240000000a00 */
[----:B0-----:R-:W-:-:S06]  /*0250*/  IMAD.WIDE.U32 R2, R5, 0x4, R2 ;  /* 0x0000000405027825 */ /* 0x001fcc00078e0002 */
[----:B------:R-:W0:Y:S01]  /*0260*/  LDC.64 R4, c[0x0][0x390] ;  /* 0x0000e400ff047b82 */ /* 0x000e220000000a00 */
[----:B------:R-:W2:Y:S04]  /*0270*/  LDG.E R6, desc[UR4][R2.64] ;  /* 0x0000000402067981 */ /* 0x000ea8000c1e1900 */
[----:B------:R-:W2:Y:S01]  /*0280*/  LDG.E R7, desc[UR4][R2.64+0x4] ;  /* 0x0000040402077981 */ /* 0x000ea2000c1e1900 */
[----:B0-----:R-:W-:-:S04]  /*0290*/  IMAD.WIDE R4, R0, 0x4, R4 ;  /* 0x0000000400047825 */ /* 0x001fc800078e0204 */
[----:B--2---:R-:W-:-:S04]  /*02a0*/  FADD R6, R6, R7 ;  /* 0x0000000706067221 */ /* 0x004fc80000000000 */
[----:B------:R-:W-:-:S05]  /*02b0*/  FMUL R7, R6, 0.5 ;  /* 0x3f00000006077820 */ /* 0x000fca0000400000 */
[----:B------:R-:W-:Y:S01]  /*02c0*/  STG.E desc[UR4][R4.64], R7 ;  /* 0x0000000704007986 */ /* 0x000fe2000c101904 */
[----:B------:R-:W-:Y:S05]  /*02d0*/  EXIT ;  /* 0x000000000000794d */ /* 0x000fea0003800000 */
.L_x_5:
[----:B------:R-:W-:Y:S02]  /*02e0*/  ISETP.NE.AND P0, PT, R3, RZ, PT ;  /* 0x000000ff0300720c */ /* 0x000fe40003f05270 */
[----:B------:R-:W-:-:S04]  /*02f0*/  LOP3.LUT R2, R2, 0x1, RZ, 0xc0, !PT ;  /* 0x0000000102027812 */ /* 0x000fc800078ec0ff */
[----:B------:R-:W-:-:S13]  /*0300*/  ISETP.EQ.U32.OR P0, PT, R2, 0x1, !P0 ;  /* 0x000000010200780c */ /* 0x000fda0004702470 */
[----:B------:R-:W-:Y:S05]  /*0310*/  @P0 BRA `(.L_x_6) ;  /* 0x00000000002c0947 */ /* 0x000fea0003800000 */
[----:B------:R-:W0:Y:S02]  /*0320*/  LDC.64 R2, c[0x0][0x388] ;  /* 0x0000e200ff027b82 */ /* 0x000e240000000a00 */
[----:B0-----:R-:W-:-:S04]  /*0330*/  IMAD.WIDE R4, R5, 0x4, R2 ;  /* 0x0000000405047825 */ /* 0x001fc800078e0202 */
[----:B------:R-:W-:Y:S02]  /*0340*/  IMAD.WIDE.U32 R2, R7, 0x4, R4 ;  /* 0x0000000407027825 */ /* 0x000fe400078e0004 */
[----:B------:R-:W2:Y:S01]  /*0350*/  LDG.E R4, desc[UR4][R4.64] ;  /* 0x0000000404047981 */ /* 0x000ea2000c1e1900 */
[----:B------:R-:W0:Y:S03]  /*0360*/  LDC.64 R6, c[0x0][0x390] ;  /* 0x0000e400ff067b82 */ /* 0x000e260000000a00 */
[----:B------:R-:W2:Y:S01]  /*0370*/  LDG.E R3, desc[UR4][R2.64+0x4] ;  /* 0x0000040402037981 */ /* 0x000ea2000c1e1900 */
[----:B0-----:R-:W-:-:S04]  /*0380*/  IMAD.WIDE R6, R0, 0x4, R6 ;  /* 0x0000000400067825 */ /* 0x001fc800078e0206 */
[----:B--2---:R-:W-:-:S04]  /*0390*/  FADD R8, R4, R3 ;  /* 0x0000000304087221 */ /* 0x004fc80000000000 */
[----:B------:R-:W-:-:S05]  /*03a0*/  FMUL R9, R8, 0.5 ;  /* 0x3f00000008097820 */ /* 0x000fca0000400000 */
[----:B------:R-:W-:Y:S01]  /*03b0*/  STG.E desc[UR4][R6.64], R9 ;  /* 0x0000000906007986 */ /* 0x000fe2000c101904 */
[----:B------:R-:W-:Y:S05]  /*03c0*/  EXIT ;  /* 0x000000000000794d */ /* 0x000fea0003800000 */
.L_x_6:
[----:B------:R-:W0:Y:S02]  /*03d0*/  LDC.64 R2, c[0x0][0x388] ;  /* 0x0000e200ff027b82 */ /* 0x000e240000000a00 */
[----:B0-----:R-:W-:-:S05]  /*03e0*/  IMAD.WIDE R2, R5, 0x4, R2 ;  /* 0x0000000405027825 */ /* 0x001fca00078e0202 */
[----:B------:R-:W2:Y:S01]  /*03f0*/  LDG.E R8, desc[UR4][R2.64] ;  /* 0x0000000402087981 */ /* 0x000ea2000c1e1900 */
[----:B------:R-:W-:Y:S02]  /*0400*/  IMAD.WIDE.U32 R4, R7, 0x4, R2 ;  /* 0x0000000407047825 */ /* 0x000fe400078e0002 */
[----:B------:R-:W0:Y:S01]  /*0410*/  LDC.64 R6, c[0x0][0x390] ;  /* 0x0000e400ff067b82 */ /* 0x000e220000000a00 */
[----:B------:R-:W2:Y:S04]  /*0420*/  LDG.E R9, desc[UR4][R2.64+0x4] ;  /* 0x0000040402097981 */ /* 0x000ea8000c1e1900 */
[----:B------:R-:W3:Y:S04]  /*0430*/  LDG.E R11, desc[UR4][R4.64+0x4] ;  /* 0x00000404040b7981 */ /* 0x000ee8000c1e1900 */
[----:B------:R-:W4:Y:S01]  /*0440*/  LDG.E R13, desc[UR4][R4.64+0x8] ;  /* 0x00000804040d7981 */ /* 0x000f22000c1e1900 */
[----:B0-----:R-:W-:-:S04]  /*0450*/  IMAD.WIDE R6, R0, 0x4, R6 ;  /* 0x0000000400067825 */ /* 0x001fc800078e0206 */
[----:B--2---:R-:W-:-:S04]  /*0460*/  FADD R8, R8, R9 ;  /* 0x0000000908087221 */ /* 0x004fc80000000000 */
[----:B---3--:R-:W-:-:S04]  /*0470*/  FADD R8, R8, R11 ;  /* 0x0000000b08087221 */ /* 0x008fc80000000000 */
[----:B----4-:R-:W-:-:S04]  /*0480*/  FADD R8, R8, R13 ;  /* 0x0000000d08087221 */ /* 0x010fc80000000000 */
[----:B------:R-:W-:-:S05]  /*0490*/  FMUL R9, R8, 0.25 ;  /* 0x3e80000008097820 */ /* 0x000fca0000400000 */
[----:B------:R-:W-:Y:S01]  /*04a0*/  STG.E desc[UR4][R6.64], R9 ;  /* 0x0000000906007986 */ /* 0x000fe2000c101904 */
[----:B------:R-:W-:Y:S05]  /*04b0*/  EXIT ;  /* 0x000000000000794d */ /* 0x000fea0003800000 */
.L_x_7:
        /* <DEDUP_REMOVED lines=12> */
.L_x_38:


//--------------------- .text._Z19INTERPOLATE_2D_LASTiPfPd --------------------------
	.section	.text._Z19INTERPOLATE_2D_LASTiPfPd,"ax",@progbits
	.align	128
        .global         _Z19INTERPOLATE_2D_LASTiPfPd
        .type           _Z19INTERPOLATE_2D_LASTiPfPd,@function
        .size           _Z19INTERPOLATE_2D_LASTiPfPd,(.L_x_39 - _Z19INTERPOLATE_2D_LASTiPfPd)
        .other          _Z19INTERPOLATE_2D_LASTiPfPd,@"STO_CUDA_ENTRY STV_DEFAULT"
_Z19INTERPOLATE_2D_LASTiPfPd:
.text._Z19INTERPOLATE_2D_LASTiPfPd:
        /* <DEDUP_REMOVED lines=24> */
[----:B------:R-:W0:Y:S08]  /*0180*/  LDC.64 R2, c[0x0][0x388] ;  /* 0x0000e200ff027b82 */ /* 0x000e300000000a00 */
[----:B------:R-:W1:Y:S01]  /*0190*/  LDC.64 R6, c[0x0][0x390] ;  /* 0x0000e400ff067b82 */ /* 0x000e620000000a00 */
[----:B0-----:R-:W-:-:S06]  /*01a0*/  IMAD.WIDE R2, R5, 0x4, R2 ;  /* 0x0000000405027825 */ /* 0x001fcc00078e0202 */
[----:B------:R-:W2:Y:S01]  /*01b0*/  LDG.E R2, desc[UR4][R2.64] ;  /* 0x0000000402027981 */ /* 0x000ea2000c1e1900 */
[----:B-1----:R-:W-:Y:S01]  /*01c0*/  IMAD.WIDE R6, R0, 0x8, R6 ;  /* 0x0000000800067825 */ /* 0x002fe200078e0206 */
[----:B--2---:R-:W0:Y:S04]  /*01d0*/  F2F.F64.F32 R4, R2 ;  /* 0x0000000200047310 */ /* 0x004e280000201800 */
[----:B0-----:R-:W-:Y:S01]  /*01e0*/  STG.E.64 desc[UR4][R6.64], R4 ;  /* 0x0000000406007986 */ /* 0x001fe2000c101b04 */
[----:B------:R-:W-:Y:S05]  /*01f0*/  EXIT ;  /* 0x000000000000794d */ /* 0x000fea0003800000 */
.L_x_8:
[----:B------:R-:W-:Y:S02]  /*0200*/  LOP3.LUT R3, R3, 0x1, RZ, 0xc0, !PT ;  /* 0x0000000103037812 */ /* 0x000fe400078ec0ff */
[----:B------:R-:W-:Y:S02]  /*0210*/  LOP3.LUT R4, R2, 0x80000001, RZ, 0xc0, !PT ;  /* 0x8000000102047812 */ /* 0x000fe400078ec0ff */
[----:B------:R-:W-:-:S04]  /*0220*/  ISETP.NE.U32.AND P0, PT, R3, 0x1, PT ;  /* 0x000000010300780c */ /* 0x000fc80003f05070 */
[----:B------:R-:W-:-:S13]  /*0230*/  ISETP.NE.OR P0, PT, R4, 0x1, !P0 ;  /* 0x000000010400780c */ /* 0x000fda0004705670 */
[----:B------:R-:W-:Y:S05]  /*0240*/  @P0 BRA `(.L_x_9) ;  /* 0x00000000002c0947 */ /* 0x000fea0003800000 */
[----:B------:R-:W0:Y:S08]  /*0250*/  LDC.64 R2, c[0x0][0x388] ;  /* 0x0000e200ff027b82 */ /* 0x000e300000000a00 */
[----:B------:R-:W1:Y:S01]  /*0260*/  LDC.64 R6, c[0x0][0x390] ;  /* 0x0000e400ff067b82 */ /* 0x000e620000000a00 */
[----:B0-----:R-:W-:-:S05]  /*0270*/  IMAD.WIDE.U32 R2, R5, 0x4, R2 ;  /* 0x0000000405027825 */ /* 0x001fca00078e0002 */
[----:B------:R-:W2:Y:S04]  /*0280*/  LDG.E R4, desc[UR4][R2.64] ;  /* 0x0000000402047981 */ /* 0x000ea8000c1e1900 */
[----:B------:R-:W2:Y:S01]  /*0290*/  LDG.E R5, desc[UR4][R2.64+0x4] ;  /* 0x0000040402057981 */ /* 0x000ea2000c1e1900 */
[----:B-1----:R-:W-:-:S04]  /*02a0*/  IMAD.WIDE R6, R0, 0x8, R6 ;  /* 0x0000000800067825 */ /* 0x002fc800078e0206 */
[----:B--2---:R-:W-:-:S04]  /*02b0*/  FADD R8, R4, R5 ;  /* 0x0000000504087221 */ /* 0x004fc80000000000 */
[----:B------:R-:W0:Y:S02]  /*02c0*/  F2F.F64.F32 R4, R8 ;  /* 0x0000000800047310 */ /* 0x000e240000201800 */
[----:B0-----:R-:W-:-:S07]  /*02d0*/  DMUL R4, R4, 0.5 ;  /* 0x3fe0000004047828 */ /* 0x001fce0000000000 */
[----:B------:R-:W-:Y:S01]  /*02e0*/  STG.E.64 desc[UR4][R6.64], R4 ;  /* 0x0000000406007986 */ /* 0x000fe2000c101b04 */
[----:B------:R-:W-:Y:S05]  /*02f0*/  EXIT ;  /* 0x000000000000794d */ /* 0x000fea0003800000 */
.L_x_9:
        /* <DEDUP_REMOVED lines=12> */
[----:B------:R-:W0:Y:S02]  /*03c0*/  F2F.F64.F32 R4, R10 ;  /* 0x0000000a00047310 */ /* 0x000e240000201800 */
[----:B0-----:R-:W-:-:S07]  /*03d0*/  DMUL R4, R4, 0.5 ;  /* 0x3fe0000004047828 */ /* 0x001fce0000000000 */
[----:B------:R-:W-:Y:S01]  /*03e0*/  STG.E.64 desc[UR4][R8.64], R4 ;  /* 0x0000000408007986 */ /* 0x000fe2000c101b04 */
[----:B------:R-:W-:Y:S05]  /*03f0*/  EXIT ;  /* 0x000000000000794d */ /* 0x000fea0003800000 */
.L_x_10:
[----:B------:R-:W0:Y:S02]  /*0400*/  LDC.64 R2, c[0x0][0x388] ;  /* 0x0000e200ff027b82 */ /* 0x000e240000000a00 */
[----:B0-----:R-:W-:-:S05]  /*0410*/  IMAD.WIDE R4, R5, 0x4, R2 ;  /* 0x0000000405047825 */ /* 0x001fca00078e0202 */
[----:B------:R-:W2:Y:S01]  /*0420*/  LDG.E R2, desc[UR4][R4.64] ;  /* 0x0000000404027981 */ /* 0x000ea2000c1e1900 */
[----:B------:R-:W-:-:S03]  /*0430*/  IMAD.WIDE.U32 R6, R9, 0x4, R4 ;  /* 0x0000000409067825 */ /* 0x000fc600078e0004 */
[----:B------:R-:W2:Y:S04]  /*0440*/  LDG.E R3, desc[UR4][R4.64+0x4] ;  /* 0x0000040404037981 */ /* 0x000ea8000c1e1900 */
[----:B------:R-:W3:Y:S04]  /*0450*/  LDG.E R9, desc[UR4][R6.64+0x4] ;  /* 0x0000040406097981 */ /* 0x000ee8000c1e1900 */
[----:B------:R-:W4:Y:S01]  /*0460*/  LDG.E R11, desc[UR4][R6.64+0x8] ;  /* 0x00000804060b7981 */ /* 0x000f22000c1e1900 */
[----:B--2---:R-:W-:-:S04]  /*0470*/  FADD R2, R2, R3 ;  /* 0x0000000302027221 */ /* 0x004fc80000000000 */
[----:B---3--:R-:W-:Y:S02]  /*0480*/  FADD R2, R2, R9 ;  /* 0x0000000902027221 */ /* 0x008fe40000000000 */
[----:B------:R-:W0:Y:S02]  /*0490*/  LDC.64 R8, c[0x0][0x390] ;  /* 0x0000e400ff087b82 */ /* 0x000e240000000a00 */
[----:B----4-:R-:W-:-:S04]  /*04a0*/  FADD R11, R2, R11 ;  /* 0x0000000b020b7221 */ /* 0x010fc80000000000 */
[----:B------:R-:W1:Y:S02]  /*04b0*/  F2F.F64.F32 R2, R11 ;  /* 0x0000000b00027310 */ /* 0x000e640000201800 */
[----:B-1----:R-:W-:Y:S01]  /*04c0*/  DMUL R2, R2, 0.25 ;  /* 0x3fd0000002027828 */ /* 0x002fe20000000000 */
[----:B0-----:R-:W-:-:S06]  /*04d0*/  IMAD.WIDE R8, R0, 0x8, R8 ;  /* 0x0000000800087825 */ /* 0x001fcc00078e0208 */
[----:B------:R-:W-:Y:S01]  /*04e0*/  STG.E.64 desc[UR4][R8.64], R2 ;  /* 0x0000000208007986 */ /* 0x000fe2000c101b04 */
[----:B------:R-:W-:Y:S05]  /*04f0*/  EXIT ;  /* 0x000000000000794d */ /* 0x000fea0003800000 */
.L_x_11:
        /* <DEDUP_REMOVED lines=16> */
.L_x_39:


//--------------------- .text._Z11DAXPY_FLOATifPfS_ --------------------------
	.section	.text._Z11DAXPY_FLOATifPfS_,"ax",@progbits
	.align	128
        .global         _Z11DAXPY_FLOATifPfS_
        .type           _Z11DAXPY_FLOATifPfS_,@function
        .size           _Z11DAXPY_FLOATifPfS_,(.L_x_40 - _Z11DAXPY_FLOATifPfS_)
        .other          _Z11DAXPY_FLOATifPfS_,@"STO_CUDA_ENTRY STV_DEFAULT"
_Z11DAXPY_FLOATifPfS_:
.text._Z11DAXPY_FLOATifPfS_:
        /* <DEDUP_REMOVED lines=13> */
[----:B------:R-:W0:Y:S01]  /*00d0*/  LDC.64 R4, c[0x0][0x390] ;  /* 0x0000e400ff047b82 */ /* 0x000e220000000a00 */
[----:B------:R-:W1:Y:S01]  /*00e0*/  LDCU.64 UR4, c[0x0][0x358] ;  /* 0x00006b00ff0477ac */ /* 0x000e620008000a00 */
[----:B------:R-:W-:Y:S01]  /*00f0*/  IMAD R7, R7, UR6, R0 ;  /* 0x0000000607077c24 */ /* 0x000fe2000f8e0200 */
[----:B------:R-:W2:Y:S05]  /*0100*/  LDCU UR7, c[0x0][0x384] ;  /* 0x00007080ff0777ac */ /* 0x000eaa0008000800 */
[----:B------:R-:W3:Y:S01]  /*0110*/  LDC.64 R2, c[0x0][0x388] ;  /* 0x0000e200ff027b82 */ /* 0x000ee20000000a00 */
[----:B0-----:R-:W-:-:S06]  /*0120*/  IMAD.WIDE R4, R7, 0x4, R4 ;  /* 0x0000000407047825 */ /* 0x001fcc00078e0204 */
[----:B-1----:R-:W2:Y:S01]  /*0130*/  LDG.E R5, desc[UR4][R4.64] ;  /* 0x0000000404057981 */ /* 0x002ea2000c1e1900 */
[----:B---3--:R-:W-:-:S05]  /*0140*/  IMAD.WIDE R2, R7, 0x4, R2 ;  /* 0x0000000407027825 */ /* 0x008fca00078e0202 */
[----:B------:R-:W2:Y:S02]  /*0150*/  LDG.E R0, desc[UR4][R2.64] ;  /* 0x0000000402007981 */ /* 0x000ea4000c1e1900 */
[----:B--2---:R-:W-:-:S05]  /*0160*/  FFMA R7, R0, UR7, R5 ;  /* 0x0000000700077c23 */ /* 0x004fca0008000005 */
[----:B------:R-:W-:Y:S01]  /*0170*/  STG.E desc[UR4][R2.64], R7 ;  /* 0x0000000702007986 */ /* 0x000fe2000c101904 */
[----:B------:R-:W-:Y:S05]  /*0180*/  EXIT ;  /* 0x000000000000794d */ /* 0x000fea0003800000 */
.L_x_12:
        /* <DEDUP_REMOVED lines=15> */
.L_x_40:


//--------------------- .text._Z12DAXPY_DOUBLEidPdS_ --------------------------
	.section	.text._Z12DAXPY_DOUBLEidPdS_,"ax",@progbits
	.align	128
        .global         _Z12DAXPY_DOUBLEidPdS_
        .type           _Z12DAXPY_DOUBLEidPdS_,@function
        .size           _Z12DAXPY_DOUBLEidPdS_,(.L_x_41 - _Z12DAXPY_DOUBLEidPdS_)
        .other          _Z12DAXPY_DOUBLEidPdS_,@"STO_CUDA_ENTRY STV_DEFAULT"
_Z12DAXPY_DOUBLEidPdS_:
.text._Z12DAXPY_DOUBLEidPdS_:
        /* <DEDUP_REMOVED lines=16> */
[----:B------:R-:W2:Y:S05]  /*0100*/  LDCU.64 UR8, c[0x0][0x388] ;  /* 0x00007100ff0877ac */ /* 0x000eaa0008000a00 */
[----:B------:R-:W3:Y:S01]  /*0110*/  LDC.64 R2, c[0x0][0x390] ;  /* 0x0000e400ff027b82 */ /* 0x000ee20000000a00 */
[----:B0-----:R-:W-:-:S06]  /*0120*/  IMAD.WIDE R6, R5, 0x8, R6 ;  /* 0x0000000805067825 */ /* 0x001fcc00078e0206 */
[----:B-1----:R-:W2:Y:S01]  /*0130*/  LDG.E.64 R6, desc[UR4][R6.64] ;  /* 0x0000000406067981 */ /* 0x002ea2000c1e1b00 */
[----:B---3--:R-:W-:-:S05]  /*0140*/  IMAD.WIDE R2, R5, 0x8, R2 ;  /* 0x0000000805027825 */ /* 0x008fca00078e0202 */
[----:B------:R-:W2:Y:S02]  /*0150*/  LDG.E.64 R4, desc[UR4][R2.64] ;  /* 0x0000000402047981 */ /* 0x000ea4000c1e1b00 */
[----:B--2---:R-:W-:-:S07]  /*0160*/  DFMA R4, R4, UR8, R6 ;  /* 0x0000000804047c2b */ /* 0x004fce0008000006 */
[----:B------:R-:W-:Y:S01]  /*0170*/  STG.E.64 desc[UR4][R2.64], R4 ;  /* 0x0000000402007986 */ /* 0x000fe2000c101b04 */
[----:B------:R-:W-:Y:S05]  /*0180*/  EXIT ;  /* 0x000000000000794d */ /* 0x000fea0003800000 */
.L_x_13:
        /* <DEDUP_REMOVED lines=15> */
.L_x_41:


//--------------------- .text._Z15LAPLACIAN_FLOATifffPfS_ --------------------------
	.section	.text._Z15LAPLACIAN_FLOATifffPfS_,"ax",@progbits
	.align	128
        .global         _Z15LAPLACIAN_FLOATifffPfS_
        .type           _Z15LAPLACIAN_FLOATifffPfS_,@function
        .size           _Z15LAPLACIAN_FLOATifffPfS_,(.L_x_42 - _Z15LAPLACIAN_FLOATifffPfS_)
        .other          _Z15LAPLACIAN_FLOATifffPfS_,@"STO_CUDA_ENTRY STV_DEFAULT"
_Z15LAPLACIAN_FLOATifffPfS_:
.text._Z15LAPLACIAN_FLOATifffPfS_:
        /* <DEDUP_REMOVED lines=13> */
[----:B------:R-:W-:Y:S01]  /*00d0*/  IADD3 R0, PT, PT, R15, -0x1, RZ ;  /* 0xffffffff0f007810 */ /* 0x000fe20007ffe0ff */
[----:B------:R-:W-:Y:S01]  /*00e0*/  IMAD R5, R3, R15, RZ ;  /* 0x0000000f03057224 */ /* 0x000fe200078e02ff */
[----:B------:R-:W0:Y:S02]  /*00f0*/  LDCU.64 UR4, c[0x0][0x358] ;  /* 0x00006b00ff0477ac */ /* 0x000e240008000a00 */
[----:B------:R-:W-:-:S04]  /*0100*/  ISETP.NE.AND P0, PT, R4, R0, PT ;  /* 0x000000000400720c */ /* 0x000fc80003f05270 */
[----:B------:R-:W-:-:S04]  /*0110*/  ISETP.EQ.OR P0, PT, R4, RZ, !P0 ;  /* 0x000000ff0400720c */ /* 0x000fc80004702670 */
[----:B------:R-:W-:-:S04]  /*0120*/  ISETP.EQ.OR P0, PT, R3, RZ, P0 ;  /* 0x000000ff0300720c */ /* 0x000fc80000702670 */
[----:B------:R-:W-:Y:S02]  /*0130*/  ISETP.EQ.OR P0, PT, R3, R0, P0 ;  /* 0x000000000300720c */ /* 0x000fe40000702670 */
[----:B------:R-:W-:-:S11]  /*0140*/  IADD3 R0, PT, PT, R4, R5, RZ ;  /* 0x0000000504007210 */ /* 0x000fd60007ffe0ff */
[----:B0-----:R-:W-:Y:S05]  /*0150*/  @P0 BRA `(.L_x_14) ;  /* 0x0000000400ac0947 */ /* 0x001fea0003800000 */
[----:B------:R-:W0:Y:S01]  /*0160*/  LDC.64 R2, c[0x0][0x390] ;  /* 0x0000e400ff027b82 */ /* 0x000e220000000a00 */
[----:B------:R-:W1:Y:S01]  /*0170*/  LDCU.64 UR6, c[0x0][0x390] ;  /* 0x00007200ff0677ac */ /* 0x000e620008000a00 */
[----:B------:R-:W-:Y:S02]  /*0180*/  IADD3 R6, PT, PT, R5, R15, RZ ;  /* 0x0000000f05067210 */ /* 0x000fe40007ffe0ff */
[----:B------:R-:W-:Y:S02]  /*0190*/  IADD3 R7, PT, PT, -R15, RZ, RZ ;  /* 0x000000ff0f077210 */ /* 0x000fe40007ffe1ff */
[----:B------:R-:W-:Y:S02]  /*01a0*/  SHF.R.S32.HI R8, RZ, 0x1f, R4 ;  /* 0x0000001fff087819 */ /* 0x000fe40000011404 */
[----:B------:R-:W-:Y:S02]  /*01b0*/  LEA R7, R7, R6, 0x1 ;  /* 0x0000000607077211 */ /* 0x000fe400078e08ff */
[----:B------:R-:W-:-:S02]  /*01c0*/  IADD3 R9, P0, PT, R4, R5, RZ ;  /* 0x0000000504097210 */ /* 0x000fc40007f1e0ff */
[----:B------:R-:W-:Y:S02]  /*01d0*/  IADD3 R7, PT, PT, R4, R7, RZ ;  /* 0x0000000704077210 */ /* 0x000fe40007ffe0ff */
[----:B------:R-:W-:Y:S02]  /*01e0*/  LEA.HI.X.SX32 R6, R5, R8, 0x1, P0 ;  /* 0x0000000805067211 */ /* 0x000fe400000f0eff */
[----:B------:R-:W-:Y:S02]  /*01f0*/  IADD3 R11, PT, PT, R0, R15, RZ ;  /* 0x0000000f000b7210 */ /* 0x000fe40007ffe0ff */
[C---:B-1----:R-:W-:Y:S01]  /*0200*/  LEA R8, P0, R9.reuse, UR6, 0x2 ;  /* 0x0000000609087c11 */ /* 0x042fe2000f8010ff */
[----:B------:R-:W1:Y:S03]  /*0210*/  LDCU UR6, c[0x0][0x384] ;  /* 0x00007080ff0677ac */ /* 0x000e660008000800 */
[----:B------:R-:W-:Y:S01]  /*0220*/  LEA.HI.X R9, R9, UR7, R6, 0x2, P0 ;  /* 0x0000000709097c11 */ /* 0x000fe200080f1406 */
[----:B0-----:R-:W-:-:S02]  /*0230*/  IMAD.WIDE R12, R7, 0x4, R2 ;  /* 0x00000004070c7825 */ /* 0x001fc400078e0202 */
[----:B------:R-:W1:Y:S02]  /*0240*/  LDC R7, c[0x0][0x388] ;  /* 0x0000e200ff077b82 */ /* 0x000e640000000800 */
[----:B------:R-:W-:Y:S01]  /*0250*/  IMAD.WIDE R10, R11, 0x4, R2 ;  /* 0x000000040b0a7825 */ /* 0x000fe200078e0202 */
[----:B------:R0:W5:Y:S03]  /*0260*/  LDG.E R4, desc[UR4][R12.64] ;  /* 0x000000040c047981 */ /* 0x000166000c1e1900 */
[----:B------:R-:W-:Y:S01]  /*0270*/  IMAD.WIDE R14, R15, 0x4, R12 ;  /* 0x000000040f0e7825 */ /* 0x000fe200078e020c */
[----:B------:R0:W5:Y:S04]  /*0280*/  LDG.E R2, desc[UR4][R8.64+-0x4] ;  /* 0xfffffc0408027981 */ /* 0x000168000c1e1900 */
[----:B------:R0:W5:Y:S04]  /*0290*/  LDG.E R3, desc[UR4][R8.64+0x4] ;  /* 0x0000040408037981 */ /* 0x000168000c1e1900 */
[----:B------:R0:W5:Y:S04]  /*02a0*/  LDG.E R5, desc[UR4][R10.64] ;  /* 0x000000040a057981 */ /* 0x000168000c1e1900 */
[----:B------:R0:W5:Y:S01]  /*02b0*/  LDG.E R6, desc[UR4][R14.64] ;  /* 0x000000040e067981 */ /* 0x000162000c1e1900 */
[----:B-1----:R-:W-:-:S05]  /*02c0*/  FMUL R7, R7, UR6 ;  /* 0x0000000607077c20 */ /* 0x002fca0008400000 */
[----:B------:R-:W-:Y:S01]  /*02d0*/  FSETP.NEU.AND P0, PT, R7, 1, PT ;  /* 0x3f8000000700780b */ /* 0x000fe20003f0d000 */
[----:B------:R-:W-:-:S12]  /*02e0*/  HFMA2 R16, -RZ, RZ, 1.875, 0 ;  /* 0x3f800000ff107431 */ /* 0x000fd800000001ff */
[----:B0-----:R-:W-:Y:S05]  /*02f0*/  @!P0 BRA `(.L_x_15) ;  /* 0x0000000400048947 */ /* 0x001fea0003800000 */
[----:B------:R-:W-:-:S13]  /*0300*/  FSETP.NAN.AND P0, PT, |R7|, |R7|, PT ;  /* 0x400000070700720b */ /* 0x000fda0003f08200 */
[----:B------:R-:W-:Y:S01]  /*0310*/  @P0 FADD R16, R7, 2 ;  /* 0x4000000007100421 */ /* 0x000fe20000000000 */
[----:B------:R-:W-:Y:S06]  /*0320*/  @P0 BRA `(.L_x_15) ;  /* 0x0000000000f80947 */ /* 0x000fec0003800000 */
[C---:B------:R-:W-:Y:S01]  /*0330*/  FMUL R8, |R7|.reuse, 16777216 ;  /* 0x4b80000007087820 */ /* 0x040fe20000400200 */
[C---:B------:R-:W-:Y:S02]  /*0340*/  FSETP.GEU.AND P0, PT, |R7|.reuse, 1.175494350822287508e-38, PT ;  /* 0x008000000700780b */ /* 0x040fe40003f0e200 */
[----:B------:R-:W-:Y:S02]  /*0350*/  MOV R16, 0x3a2c32e4 ;  /* 0x3a2c32e400107802 */ /* 0x000fe40000000f00 */
[----:B------:R-:W-:Y:S02]  /*0360*/  FSEL R8, R8, |R7|, !P0 ;  /* 0x4000000708087208 */ /* 0x000fe40004000000 */
[----:B------:R-:W-:Y:S02]  /*0370*/  FSEL R11, RZ, -24, P0 ;  /* 0xc1c00000ff0b7808 */ /* 0x000fe40000000000 */
[----:B------:R-:W-:Y:S02]  /*0380*/  IADD3 R9, PT, PT, R8, -0x3f3504f3, RZ ;  /* 0xc0cafb0d08097810 */ /* 0x000fe40007ffe0ff */
[----:B------:R-:W-:-:S02]  /*0390*/  FSETP.NEU.AND P0, PT, |R7|, +INF , PT ;  /* 0x7f8000000700780b */ /* 0x000fc40003f0d200 */
[----:B------:R-:W-:Y:S02]  /*03a0*/  LOP3.LUT R9, R9, 0xff800000, RZ, 0xc0, !PT ;  /* 0xff80000009097812 */ /* 0x000fe400078ec0ff */
[----:B------:R-:W-:Y:S02]  /*03b0*/  FSETP.NEU.AND P0, PT, R7, RZ, P0 ;  /* 0x000000ff0700720b */ /* 0x000fe4000070d000 */
[----:B------:R-:W-:-:S05]  /*03c0*/  IADD3 R8, PT, PT, R8, -R9, RZ ;  /* 0x8000000908087210 */ /* 0x000fca0007ffe0ff */
[C---:B------:R-:W-:Y:S01]  /*03d0*/  FADD R13, R8.reuse, 1 ;  /* 0x3f800000080d7421 */ /* 0x040fe20000000000 */
[----:B------:R-:W-:Y:S01]  /*03e0*/  FADD R12, R8, -1 ;  /* 0xbf800000080c7421 */ /* 0x000fe20000000000 */
[----:B------:R-:W-:-:S03]  /*03f0*/  I2FP.F32.S32 R8, R9 ;  /* 0x0000000900087245 */ /* 0x000fc60000201400 */
[----:B------:R-:W-:Y:S01]  /*0400*/  FADD R10, R12, R12 ;  /* 0x0000000c0c0a7221 */ /* 0x000fe20000000000 */
[----:B------:R-:W0:Y:S01]  /*0410*/  MUFU.RCP R13, R13 ;  /* 0x0000000d000d7308 */ /* 0x000e220000001000 */
[----:B------:R-:W-:Y:S02]  /*0420*/  @!P0 FADD R7, R7, R7 ;  /* 0x0000000707078221 */ /* 0x000fe40000000000 */
[----:B0-----:R-:W-:Y:S01]  /*0430*/  FMUL R9, R13, R10 ;  /* 0x0000000a0d097220 */ /* 0x001fe20000400000 */
[----:B------:R-:W-:-:S03]  /*0440*/  FFMA R10, R8, 1.1920928955078125e-07, R11 ;  /* 0x34000000080a7823 */ /* 0x000fc6000000000b */
[----:B------:R-:W-:Y:S01]  /*0450*/  FADD R14, R12, -R9 ;  /* 0x800000090c0e7221 */ /* 0x000fe20000000000 */
[CC--:B------:R-:W-:Y:S01]  /*0460*/  FMUL R11, R9.reuse, R9.reuse ;  /* 0x00000009090b7220 */ /* 0x0c0fe20000400000 */
[----:B------:R-:W-:Y:S02]  /*0470*/  FFMA R8, R9, 1.4426950216293334961, R10 ;  /* 0x3fb8aa3b09087823 */ /* 0x000fe4000000000a */
[----:B------:R-:W-:Y:S01]  /*0480*/  FADD R15, R14, R14 ;  /* 0x0000000e0e0f7221 */ /* 0x000fe20000000000 */
[C---:B------:R-:W-:Y:S01]  /*0490*/  FFMA R14, R11.reuse, R16, 0.0032181653659790754318 ;  /* 0x3b52e7db0b0e7423 */ /* 0x040fe20000000010 */
[----:B------:R-:W-:Y:S02]  /*04a0*/  FADD R10, R10, -R8 ;  /* 0x800000080a0a7221 */ /* 0x000fe40000000000 */
[----:B------:R-:W-:Y:S01]  /*04b0*/  FFMA R12, R12, -R9, R15 ;  /* 0x800000090c0c7223 */ /* 0x000fe2000000000f */
[----:B------:R-:W-:Y:S01]  /*04c0*/  FFMA R14, R11, R14, 0.018033718690276145935 ;  /* 0x3c93bb730b0e7423 */ /* 0x000fe2000000000e */
[----:B------:R-:W-:-:S02]  /*04d0*/  FFMA R15, R9, 1.4426950216293334961, R10 ;  /* 0x3fb8aa3b090f7823 */ /* 0x000fc4000000000a */
[----:B------:R-:W-:Y:S01]  /*04e0*/  FMUL R12, R13, R12 ;  /* 0x0000000c0d0c7220 */ /* 0x000fe20000400000 */
[----:B------:R-:W-:-:S03]  /*04f0*/  FFMA R14, R11, R14, 0.12022458761930465698 ;  /* 0x3df6384f0b0e7423 */ /* 0x000fc6000000000e */
[----:B------:R-:W-:Y:S01]  /*0500*/  FFMA R10, R12, 1.4426950216293334961, R15 ;  /* 0x3fb8aa3b0c0a7823 */ /* 0x000fe2000000000f */
[----:B------:R-:W-:-:S03]  /*0510*/  FMUL R14, R11, R14 ;  /* 0x0000000e0b0e7220 */ /* 0x000fc60000400000 */
[----:B------:R-:W-:Y:S01]  /*0520*/  FFMA R13, R9, 1.9251366722983220825e-08, R10 ;  /* 0x32a55e34090d7823 */ /* 0x000fe2000000000a */
[----:B------:R-:W-:-:S04]  /*0530*/  FMUL R11, R14, 3 ;  /* 0x404000000e0b7820 */ /* 0x000fc80000400000 */
[----:B------:R-:W-:-:S04]  /*0540*/  FFMA R11, R12, R11, R13 ;  /* 0x0000000b0c0b7223 */ /* 0x000fc8000000000d */
[----:B------:R-:W-:-:S04]  /*0550*/  FFMA R11, R9, R14, R11 ;  /* 0x0000000e090b7223 */ /* 0x000fc8000000000b */
[----:B------:R-:W-:-:S04]  /*0560*/  FADD R9, R8, R11 ;  /* 0x0000000b08097221 */ /* 0x000fc80000000000 */
[----:B------:R-:W-:Y:S01]  /*0570*/  FMUL R10, R9, 2 ;  /* 0x40000000090a7820 */ /* 0x000fe20000400000 */
[----:B------:R-:W-:-:S03]  /*0580*/  FADD R8, -R8, R9 ;  /* 0x0000000908087221 */ /* 0x000fc60000000100 */
[----:B------:R-:W0:Y:S01]  /*0590*/  FRND R13, R10 ;  /* 0x0000000a000d7307 */ /* 0x000e220000201000 */
[----:B------:R-:W-:Y:S01]  /*05a0*/  FADD R8, R11, -R8 ;  /* 0x800000080b087221 */ /* 0x000fe20000000000 */
[----:B------:R-:W-:Y:S01]  /*05b0*/  FFMA R9, R9, 2, -R10 ;  /* 0x4000000009097823 */ /* 0x000fe2000000080a */
[----:B------:R-:W-:Y:S01]  /*05c0*/  HFMA2 R11, -RZ, RZ, 0.64013671875, -15.109375 ;  /* 0x391fcb8eff0b7431 */ /* 0x000fe200000001ff */
[----:B------:R-:W-:Y:S02]  /*05d0*/  FSETP.GT.AND P2, PT, |R10|, 152, PT ;  /* 0x431800000a00780b */ /* 0x000fe40003f44200 */
[----:B------:R-:W-:Y:S02]  /*05e0*/  FFMA R9, R8, 2, R9 ;  /* 0x4000000008097823 */ /* 0x000fe40000000009 */
[----:B------:R-:W1:Y:S01]  /*05f0*/  F2I.NTZ R12, R10 ;  /* 0x0000000a000c7305 */ /* 0x000e620000203100 */
[----:B0-----:R-:W-:Y:S01]  /*0600*/  FADD R8, R10, -R13 ;  /* 0x8000000d0a087221 */ /* 0x001fe20000000000 */
[----:B------:R-:W-:-:S03]  /*0610*/  FSETP.GT.AND P1, PT, R13, RZ, PT ;  /* 0x000000ff0d00720b */ /* 0x000fc60003f24000 */
[----:B------:R-:W-:-:S04]  /*0620*/  FADD R8, R8, R9 ;  /* 0x0000000908087221 */ /* 0x000fc80000000000 */
[----:B------:R-:W-:-:S04]  /*0630*/  FFMA R9, R8, R11, 0.0013391353422775864601 ;  /* 0x3aaf85ed08097423 */ /* 0x000fc8000000000b */
[----:B------:R-:W-:-:S04]  /*0640*/  FFMA R9, R8, R9, 0.0096188392490148544312 ;  /* 0x3c1d985608097423 */ /* 0x000fc80000000009 */
[----:B------:R-:W-:-:S04]  /*0650*/  FFMA R9, R8, R9, 0.055503588169813156128 ;  /* 0x3d6357bb08097423 */ /* 0x000fc80000000009 */
[----:B------:R-:W-:Y:S01]  /*0660*/  FFMA R11, R8, R9, 0.24022644758224487305 ;  /* 0x3e75fdec080b7423 */ /* 0x000fe20000000009 */
[----:B------:R-:W-:Y:S02]  /*0670*/  SEL R9, RZ, 0x83000000, P1 ;  /* 0x83000000ff097807 */ /* 0x000fe40000800000 */
[----:B------:R-:W-:Y:S01]  /*0680*/  FSETP.GEU.AND P1, PT, R10, RZ, PT ;  /* 0x000000ff0a00720b */ /* 0x000fe20003f2e000 */
[----:B------:R-:W-:Y:S01]  /*0690*/  FFMA R13, R8, R11, 0.69314718246459960938 ;  /* 0x3f317218080d7423 */ /* 0x000fe2000000000b */
[----:B------:R-:W-:Y:S02]  /*06a0*/  IADD3 R11, PT, PT, R9, 0x7f000000, RZ ;  /* 0x7f000000090b7810 */ /* 0x000fe40007ffe0ff */
[----:B-1----:R-:W-:Y:S01]  /*06b0*/  LEA R12, R12, -R9, 0x17 ;  /* 0x800000090c0c7211 */ /* 0x002fe200078eb8ff */
[----:B------:R-:W-:Y:S01]  /*06c0*/  FFMA R8, R8, R13, 1 ;  /* 0x3f80000008087423 */ /* 0x000fe2000000000d */
[----:B------:R-:W-:-:S03]  /*06d0*/  FSEL R16, RZ, +INF , !P1 ;  /* 0x7f800000ff107808 */ /* 0x000fc60004800000 */
[----:B------:R-:W-:-:S04]  /*06e0*/  FMUL R11, R11, R8 ;  /* 0x000000080b0b7220 */ /* 0x000fc80000400000 */
[----:B------:R-:W-:Y:S01]  /*06f0*/  @!P2 FMUL R16, R12, R11 ;  /* 0x0000000b0c10a220 */ /* 0x000fe20000400000 */
[----:B------:R-:W-:-:S07]  /*0700*/  @!P0 LOP3.LUT R16, R7, 0x7fffffff, RZ, 0xc0, !PT ;  /* 0x7fffffff07108812 */ /* 0x000fce00078ec0ff */
.L_x_15:
[----:B-----5:R-:W-:Y:S01]  /*0710*/  FADD R2, R2, R3 ;  /* 0x0000000302027221 */ /* 0x020fe20000000000 */
[----:B------:R-:W0:Y:S01]  /*0720*/  LDCU UR6, c[0x0][0x38c] ;  /* 0x00007180ff0677ac */ /* 0x000e220008000800 */
[----:B------:R-:W1:Y:S01]  /*0730*/  F2F.F64.F32 R8, R16 ;  /* 0x0000001000087310 */ /* 0x000e620000201800 */
[----:B------:R-:W2:Y:S01]  /*0740*/  LDC.64 R10, c[0x0][0x398] ;  /* 0x0000e600ff0a7b82 */ /* 0x000ea20000000a00 */
[----:B------:R-:W-:-:S04]  /*0750*/  FADD R5, R2, R5 ;  /* 0x0000000502057221 */ /* 0x000fc80000000000 */
[----:B------:R-:W-:Y:S02]  /*0760*/  FADD R12, R5, R4 ;  /* 0x00000004050c7221 */ /* 0x000fe40000000000 */
[----:B------:R-:W-:Y:S01]  /*0770*/  F2F.F64.F32 R6, R6 ;  /* 0x0000000600067310 */ /* 0x000fe20000201800 */
[----:B-1----:R-:W-:-:S07]  /*0780*/  DADD R8, R8, 4 ;  /* 0x4010000008087429 */ /* 0x002fce0000000000 */
[----:B------:R-:W1:Y:S08]  /*0790*/  F2F.F64.F32 R2, R12 ;  /* 0x0000000c00027310 */ /* 0x000e700000201800 */
[----:B0-----:R-:W0:Y:S01]  /*07a0*/  F2F.F64.F32 R4, UR6 ;  /* 0x0000000600047d10 */ /* 0x001e220008201800 */
[----:B-1----:R-:W-:-:S08]  /*07b0*/  DFMA R2, -R8, R6, R2 ;  /* 0x000000060802722b */ /* 0x002fd00000000102 */
[----:B0-----:R-:W-:Y:S01]  /*07c0*/  DMUL R2, R2, R4 ;  /* 0x0000000402027228 */ /* 0x001fe20000000000 */
[----:B--2---:R-:W-:-:S09]  /*07d0*/  IMAD.WIDE R4, R0, 0x4, R10 ;  /* 0x0000000400047825 */ /* 0x004fd200078e020a */
[----:B------:R-:W0:Y:S02]  /*07e0*/  F2F.F32.F64 R3, R2 ;  /* 0x0000000200037310 */ /* 0x000e240000301000 */
[----:B0-----:R-:W-:Y:S01]  /*07f0*/  STG.E desc[UR4][R4.64], R3 ;  /* 0x0000000304007986 */ /* 0x001fe2000c101904 */
[----:B------:R-:W-:Y:S05]  /*0800*/  EXIT ;  /* 0x000000000000794d */ /* 0x000fea0003800000 */
.L_x_14:
[----:B------:R-:W0:Y:S01]  /*0810*/  LDC.64 R2, c[0x0][0x390] ;  /* 0x0000e400ff027b82 */ /* 0x000e220000000a00 */
[----:B------:R-:W1:Y:S07]  /*0820*/  LDCU UR6, c[0x0][0x38c] ;  /* 0x00007180ff0677ac */ /* 0x000e6e0008000800 */
[----:B------:R-:W2:Y:S01]  /*0830*/  LDC.64 R4, c[0x0][0x398] ;  /* 0x0000e600ff047b82 */ /* 0x000ea20000000a00 */
[----:B0-----:R-:W-:-:S06]  /*0840*/  IMAD.WIDE R2, R0, 0x4, R2 ;  /* 0x0000000400027825 */ /* 0x001fcc00078e0202 */
[----:B------:R-:W1:Y:S01]  /*0850*/  LDG.E R2, desc[UR4][R2.64] ;  /* 0x0000000402027981 */ /* 0x000e62000c1e1900 */
[----:B--2---:R-:W-:-:S04]  /*0860*/  IMAD.WIDE R4, R0, 0x4, R4 ;  /* 0x0000000400047825 */ /* 0x004fc800078e0204 */
[----:B-1----:R-:W-:-:S05]  /*0870*/  FMUL R7, R2, UR6 ;  /* 0x0000000602077c20 */ /* 0x002fca0008400000 */
[----:B------:R-:W-:Y:S01]  /*0880*/  STG.E desc[UR4][R4.64], R7 ;  /* 0x0000000704007986 */ /* 0x000fe2000c101904 */
[----:B------:R-:W-:Y:S05]  /*0890*/  EXIT ;  /* 0x000000000000794d */ /* 0x000fea0003800000 */
.L_x_16:
        /* <DEDUP_REMOVED lines=14> */
.L_x_42:


//--------------------- .text._Z16LAPLACIAN_DOUBLEidddPdS_ --------------------------
	.section	.text._Z16LAPLACIAN_DOUBLEidddPdS_,"ax",@progbits
	.align	128
        .global         _Z16LAPLACIAN_DOUBLEidddPdS_
        .type           _Z16LAPLACIAN_DOUBLEidddPdS_,@function
        .size           _Z16LAPLACIAN_DOUBLEidddPdS_,(.L_x_34 - _Z16LAPLACIAN_DOUBLEidddPdS_)
        .other          _Z16LAPLACIAN_DOUBLEidddPdS_,@"STO_CUDA_ENTRY STV_DEFAULT"
_Z16LAPLACIAN_DOUBLEidddPdS_:
.text._Z16LAPLACIAN_DOUBLEidddPdS_:
        /* <DEDUP_REMOVED lines=13> */
[----:B------:R-:W-:Y:S01]  /*00d0*/  UIADD3 UR4, UPT, UPT, UR8, -0x1, URZ ;  /* 0xffffffff08047890 */ /* 0x000fe2000fffe0ff */
[----:B------:R-:W0:Y:S05]  /*00e0*/  LDCU.64 UR6, c[0x0][0x358] ;  /* 0x00006b00ff0677ac */ /* 0x000e2a0008000a00 */
[----:B------:R-:W-:-:S04]  /*00f0*/  ISETP.NE.AND P0, PT, R0, UR4, PT ;  /* 0x0000000400007c0c */ /* 0x000fc8000bf05270 */
[----:B------:R-:W-:-:S04]  /*0100*/  ISETP.EQ.OR P0, PT, R0, RZ, !P0 ;  /* 0x000000ff0000720c */ /* 0x000fc80004702670 */
[----:B------:R-:W-:-:S04]  /*0110*/  ISETP.EQ.OR P0, PT, R3, RZ, P0 ;  /* 0x000000ff0300720c */ /* 0x000fc80000702670 */
[C---:B------:R-:W-:Y:S01]  /*0120*/  ISETP.EQ.OR P0, PT, R3.reuse, UR4, P0 ;  /* 0x0000000403007c0c */ /* 0x040fe20008702670 */
[----:B------:R-:W-:-:S04]  /*0130*/  IMAD R3, R3, UR8, RZ ;  /* 0x0000000803037c24 */ /* 0x000fc8000f8e02ff */
[----:B------:R-:W-:-:S08]  /*0140*/  IMAD.IADD R2, R0, 0x1, R3 ;  /* 0x0000000100027824 */ /* 0x000fd000078e0203 */
[----:B0-----:R-:W-:Y:S05]  /*0150*/  @P0 BRA `(.L_x_17) ;  /* 0x0000000000d80947 */ /* 0x001fea0003800000 */
[----:B------:R-:W0:Y:S01]  /*0160*/  LDCU.64 UR4, c[0x0][0x3a0] ;  /* 0x00007400ff0477ac */ /* 0x000e220008000a00 */
[----:B------:R-:W1:Y:S01]  /*0170*/  LDC.64 R4, c[0x0][0x3a0] ;  /* 0x0000e800ff047b82 */ /* 0x000e620000000a00 */
[----:B------:R-:W-:Y:S01]  /*0180*/  SHF.R.S32.HI R6, RZ, 0x1f, R0 ;  /* 0x0000001fff067819 */ /* 0x000fe20000011400 */
[----:B------:R-:W-:Y:S01]  /*0190*/  IMAD R12, RZ, RZ, -UR8 ;  /* 0x80000008ff0c7e24 */ /* 0x000fe2000f8e02ff */
[----:B------:R-:W-:Y:S01]  /*01a0*/  IADD3 R7, P0, PT, R0, R3, RZ ;  /* 0x0000000300077210 */ /* 0x000fe20007f1e0ff */
[----:B------:R-:W-:-:S03]  /*01b0*/  VIADD R13, R2, UR8 ;  /* 0x00000008020d7c36 */ /* 0x000fc60008000000 */
[C---:B------:R-:W-:Y:S01]  /*01c0*/  LEA.HI.X.SX32 R6, R3.reuse, R6, 0x1, P0 ;  /* 0x0000000603067211 */ /* 0x040fe200000f0eff */
[----:B------:R-:W-:Y:S01]  /*01d0*/  VIADD R3, R3, UR8 ;  /* 0x0000000803037c36 */ /* 0x000fe20008000000 */
[----:B------:R-:W2:Y:S01]  /*01e0*/  LDC.64 R16, c[0x0][0x390] ;  /* 0x0000e400ff107b82 */ /* 0x000ea20000000a00 */
[----:B0-----:R-:W-:-:S04]  /*01f0*/  LEA R10, P0, R7, UR4, 0x3 ;  /* 0x00000004070a7c11 */ /* 0x001fc8000f8018ff */
[----:B------:R-:W-:Y:S01]  /*0200*/  LEA.HI.X R11, R7, UR5, R6, 0x3, P0 ;  /* 0x00000005070b7c11 */ /* 0x000fe200080f1c06 */
[----:B------:R-:W-:Y:S01]  /*0210*/  IMAD R3, R12, 0x2, R3 ;  /* 0x000000020c037824 */ /* 0x000fe200078e0203 */
[----:B------:R-:W2:Y:S01]  /*0220*/  LDCU.64 UR4, c[0x0][0x388] ;  /* 0x00007100ff0477ac */ /* 0x000ea20008000a00 */
[----:B-1----:R-:W-:Y:S02]  /*0230*/  IMAD.WIDE R12, R13, 0x8, R4 ;  /* 0x000000080d0c7825 */ /* 0x002fe400078e0204 */
[----:B------:R-:W3:Y:S04]  /*0240*/  LDG.E.64 R6, desc[UR6][R10.64+-0x8] ;  /* 0xfffff8060a067981 */ /* 0x000ee8000c1e1b00 */
[----:B------:R-:W3:Y:S01]  /*0250*/  LDG.E.64 R8, desc[UR6][R10.64+0x8] ;  /* 0x000008060a087981 */ /* 0x000ee2000c1e1b00 */
[----:B------:R-:W-:-:S03]  /*0260*/  IADD3 R3, PT, PT, R0, R3, RZ ;  /* 0x0000000300037210 */ /* 0x000fc60007ffe0ff */
[----:B------:R-:W4:Y:S02]  /*0270*/  LDG.E.64 R12, desc[UR6][R12.64] ;  /* 0x000000060c0c7981 */ /* 0x000f24000c1e1b00 */
[----:B------:R-:W-:-:S05]  /*0280*/  IMAD.WIDE R4, R3, 0x8, R4 ;  /* 0x0000000803047825 */ /* 0x000fca00078e0204 */
[----:B------:R-:W5:Y:S01]  /*0290*/  LDG.E.64 R14, desc[UR6][R4.64] ;  /* 0x00000006040e7981 */ /* 0x000f62000c1e1b00 */
[----:B------:R-:W-:Y:S01]  /*02a0*/  MOV R0, 0x300 ;  /* 0x0000030000007802 */ /* 0x000fe20000000f00 */
[----:B---3--:R-:W-:-:S08]  /*02b0*/  DADD R6, R6, R8 ;  /* 0x0000000006067229 */ /* 0x008fd00000000008 */
[----:B----4-:R-:W-:Y:S02]  /*02c0*/  DADD R8, R6, R12 ;  /* 0x0000000006087229 */ /* 0x010fe4000000000c */
[----:B--2---:R-:W-:-:S06]  /*02d0*/  DMUL R6, R16, UR4 ;  /* 0x0000000410067c28 */ /* 0x004fcc0008000000 */
[----:B-----5:R-:W-:-:S11]  /*02e0*/  DADD R8, R8, R14 ;  /* 0x0000000008087229 */ /* 0x020fd6000000000e */
[----:B------:R-:W-:Y:S05]  /*02f0*/  CALL.REL.NOINC `($_Z16LAPLACIAN_DOUBLEidddPdS_$__internal_accurate_pow) ;  /* 0x0000000000947944 */ /* 0x000fea0003c00000 */
[----:B------:R-:W0:Y:S02]  /*0300*/  LDC R11, c[0x0][0x380] ;  /* 0x0000e000ff0b7b82 */ /* 0x000e240000000800 */
[----:B0-----:R-:W-:-:S06]  /*0310*/  IMAD.WIDE R10, R11, 0x8, R4 ;  /* 0x000000080b0a7825 */ /* 0x001fcc00078e0204 */
[----:B------:R-:W5:Y:S01]  /*0320*/  LDG.E.64 R10, desc[UR6][R10.64] ;  /* 0x000000060a0a7981 */ /* 0x000f62000c1e1b00 */
[C---:B------:R-:W-:Y:S02]  /*0330*/  DADD R4, R6.reuse, 2 ;  /* 0x4000000006047429 */ /* 0x040fe40000000000 */
[----:B------:R-:W-:-:S08]  /*0340*/  DSETP.NEU.AND P0, PT, R6, RZ, PT ;  /* 0x000000ff0600722a */ /* 0x000fd00003f0d000 */
[----:B------:R-:W-:Y:S01]  /*0350*/  LOP3.LUT R4, R5, 0x7ff00000, RZ, 0xc0, !PT ;  /* 0x7ff0000005047812 */ /* 0x000fe200078ec0ff */
[----:B------:R-:W-:-:S03]  /*0360*/  IMAD.MOV.U32 R5, RZ, RZ, R16 ;  /* 0x000000ffff057224 */ /* 0x000fc600078e0010 */
[----:B------:R-:W-:Y:S01]  /*0370*/  ISETP.NE.AND P1, PT, R4, 0x7ff00000, PT ;  /* 0x7ff000000400780c */ /* 0x000fe20003f25270 */
[----:B------:R-:W-:Y:S01]  /*0380*/  IMAD.MOV.U32 R4, RZ, RZ, R3 ;  /* 0x000000ffff047224 */ /* 0x000fe200078e0003 */
[----:B------:R-:W-:-:S11]  /*0390*/  @!P0 CS2R R4, SRZ ;  /* 0x0000000000048805 */ /* 0x000fd6000001ff00 */
[----:B------:R-:W-:Y:S05]  /*03a0*/  @P1 BRA `(.L_x_18) ;  /* 0x0000000000181947 */ /* 0x000fea0003800000 */
[----:B------:R-:W-:-:S14]  /*03b0*/  DSETP.NAN.AND P0, PT, R6, R6, PT ;  /* 0x000000060600722a */ /* 0x000fdc0003f08000 */
[----:B------:R-:W-:Y:S01]  /*03c0*/  @P0 DADD R4, R6, 2 ;  /* 0x4000000006040429 */ /* 0x000fe20000000000 */
[----:B------:R-:W-:Y:S10]  /*03d0*/  @P0 BRA `(.L_x_18) ;  /* 0x00000000000c0947 */ /* 0x000ff40003800000 */
[----:B------:R-:W-:-:S14]  /*03e0*/  DSETP.NEU.AND P0, PT, |R6|, +INF , PT ;  /* 0x7ff000000600742a */ /* 0x000fdc0003f0d200 */
[----:B------:R-:W-:Y:S02]  /*03f0*/  @!P0 IMAD.MOV.U32 R4, RZ, RZ, 0x0 ;  /* 0x00000000ff048424 */ /* 0x000fe400078e00ff */
[----:B------:R-:W-:-:S07]  /*0400*/  @!P0 IMAD.MOV.U32 R5, RZ, RZ, 0x7ff00000 ;  /* 0x7ff00000ff058424 */ /* 0x000fce00078e00ff */
.L_x_18:
[----:B------:R-:W-:Y:S01]  /*0410*/  DADD R4, R4, 4 ;  /* 0x4010000004047429 */ /* 0x000fe20000000000 */
[----:B------:R-:W0:Y:S01]  /*0420*/  LDC.64 R12, c[0x0][0x3a8] ;  /* 0x0000ea00ff0c7b82 */ /* 0x000e220000000a00 */
[----:B------:R-:W-:Y:S01]  /*0430*/  DSETP.NEU.AND P0, PT, R6, 1, PT ;  /* 0x3ff000000600742a */ /* 0x000fe20003f0d000 */
[----:B------:R-:W1:Y:S07]  /*0440*/  LDCU.64 UR4, c[0x0][0x398] ;  /* 0x00007300ff0477ac */ /* 0x000e6e0008000a00 */
[----:B------:R-:W-:-:S02]  /*0450*/  FSEL R4, R4, RZ, P0 ;  /* 0x000000ff04047208 */ /* 0x000fc40000000000 */
[----:B------:R-:W-:-:S06]  /*0460*/  FSEL R5, R5, 2.3125, P0 ;  /* 0x4014000005057808 */ /* 0x000fcc0000000000 */
[----:B-----5:R-:W-:Y:S01]  /*0470*/  DFMA R8, -R10, R4, R8 ;  /* 0x000000040a08722b */ /* 0x020fe20000000108 */
[----:B0-----:R-:W-:-:S07]  /*0480*/  IMAD.WIDE R2, R2, 0x8, R12 ;  /* 0x0000000802027825 */ /* 0x001fce00078e020c */
[----:B-1----:R-:W-:-:S07]  /*0490*/  DMUL R8, R8, UR4 ;  /* 0x0000000408087c28 */ /* 0x002fce0008000000 */
[----:B------:R-:W-:Y:S01]  /*04a0*/  STG.E.64 desc[UR6][R2.64], R8 ;  /* 0x0000000802007986 */ /* 0x000fe2000c101b06 */
[----:B------:R-:W-:Y:S05]  /*04b0*/  EXIT ;  /* 0x000000000000794d */ /* 0x000fea0003800000 */
.L_x_17:
[----:B------:R-:W0:Y:S01]  /*04c0*/  LDC.64 R4, c[0x0][0x3a0] ;  /* 0x0000e800ff047b82 */ /* 0x000e220000000a00 */
[----:B------:R-:W1:Y:S07]  /*04d0*/  LDCU.64 UR4, c[0x0][0x398] ;  /* 0x00007300ff0477ac */ /* 0x000e6e0008000a00 */
[----:B------:R-:W2:Y:S01]  /*04e0*/  LDC.64 R8, c[0x0][0x3a8] ;  /* 0x0000ea00ff087b82 */ /* 0x000ea20000000a00 */
[----:B0-----:R-:W-:-:S06]  /*04f0*/  IMAD.WIDE R4, R2, 0x8, R4 ;  /* 0x0000000802047825 */ /* 0x001fcc00078e0204 */
[----:B------:R-:W1:Y:S01]  /*0500*/  LDG.E.64 R4, desc[UR6][R4.64] ;  /* 0x0000000604047981 */ /* 0x000e62000c1e1b00 */
[----:B--2---:R-:W-:Y:S01]  /*0510*/  IMAD.WIDE R8, R2, 0x8, R8 ;  /* 0x0000000802087825 */ /* 0x004fe200078e0208 */
[----:B-1----:R-:W-:-:S07]  /*0520*/  DMUL R6, R4, UR4 ;  /* 0x0000000404067c28 */ /* 0x002fce0008000000 */
[----:B------:R-:W-:Y:S01]  /*0530*/  STG.E.64 desc[UR6][R8.64], R6 ;  /* 0x0000000608007986 */ /* 0x000fe2000c101b06 */
[----:B------:R-:W-:Y:S05]  /*0540*/  EXIT ;  /* 0x000000000000794d */ /* 0x000fea0003800000 */
        .type           $_Z16LAPLACIAN_DOUBLEidddPdS_$__internal_accurate_pow,@function
        .size           $_Z16LAPLACIAN_DOUBLEidddPdS_$__internal_accurate_pow,(.L_x_34 - $_Z16LAPLACIAN_DOUBLEidddPdS_$__internal_accurate_pow)
$_Z16LAPLACIAN_DOUBLEidddPdS_$__internal_accurate_pow:
[----:B------:R-:W-:Y:S01]  /*0550*/  DADD R26, -RZ, |R6| ;  /* 0x00000000ff1a7229 */ /* 0x000fe20000000506 */
[----:B------:R-:W-:Y:S01]  /*0560*/  IMAD.MOV.U32 R12, RZ, RZ, RZ ;  /* 0x000000ffff0c7224 */ /* 0x000fe200078e00ff */
[----:B------:R-:W-:Y:S01]  /*0570*/  UMOV UR4, 0x7d2cafe2 ;  /* 0x7d2cafe200047882 */ /* 0x000fe20000000000 */
[----:B------:R-:W-:Y:S01]  /*0580*/  IMAD.MOV.U32 R20, RZ, RZ, 0x41ad3b5a ;  /* 0x41ad3b5aff147424 */ /* 0x000fe200078e00ff */
[----:B------:R-:W-:Y:S01]  /*0590*/  UMOV UR5, 0x3eb0f5ff ;  /* 0x3eb0f5ff00057882 */ /* 0x000fe20000000000 */
[----:B------:R-:W-:Y:S01]  /*05a0*/  IMAD.MOV.U32 R21, RZ, RZ, 0x3ed0f5d2 ;  /* 0x3ed0f5d2ff157424 */ /* 0x000fe200078e00ff */
[----:B------:R-:W-:Y:S01]  /*05b0*/  UMOV UR10, 0x3b39803f ;  /* 0x3b39803f000a7882 */ /* 0x000fe20000000000 */
[----:B------:R-:W-:-:S03]  /*05c0*/  UMOV UR11, 0x3c7abc9e ;  /* 0x3c7abc9e000b7882 */ /* 0x000fc60000000000 */
[----:B------:R-:W-:Y:S01]  /*05d0*/  ISETP.GT.U32.AND P0, PT, R27, 0xfffff, PT ;  /* 0x000fffff1b00780c */ /* 0x000fe20003f04070 */
[----:B------:R-:W-:Y:S01]  /*05e0*/  IMAD.MOV.U32 R10, RZ, RZ, R26 ;  /* 0x000000ffff0a7224 */ /* 0x000fe200078e001a */
[----:B------:R-:W-:-:S11]  /*05f0*/  MOV R3, R27 ;  /* 0x0000001b00037202 */ /* 0x000fd60000000f00 */
[----:B------:R-:W-:-:S10]  /*0600*/  @!P0 DMUL R16, R26, 1.80143985094819840000e+16 ;  /* 0x435000001a108828 */ /* 0x000fd40000000000 */
[----:B------:R-:W-:Y:S02]  /*0610*/  @!P0 IMAD.MOV.U32 R3, RZ, RZ, R17 ;  /* 0x000000ffff038224 */ /* 0x000fe400078e0011 */
[----:B------:R-:W-:-:S03]  /*0620*/  @!P0 IMAD.MOV.U32 R10, RZ, RZ, R16 ;  /* 0x000000ffff0a8224 */ /* 0x000fc600078e0010 */
[----:B------:R-:W-:-:S04]  /*0630*/  LOP3.LUT R3, R3, 0x800fffff, RZ, 0xc0, !PT ;  /* 0x800fffff03037812 */ /* 0x000fc800078ec0ff */
[----:B------:R-:W-:-:S04]  /*0640*/  LOP3.LUT R11, R3, 0x3ff00000, RZ, 0xfc, !PT ;  /* 0x3ff00000030b7812 */ /* 0x000fc800078efcff */
[----:B------:R-:W-:-:S13]  /*0650*/  ISETP.GE.U32.AND P1, PT, R11, 0x3ff6a09f, PT ;  /* 0x3ff6a09f0b00780c */ /* 0x000fda0003f26070 */
[----:B------:R-:W-:-:S05]  /*0660*/  @P1 VIADD R3, R11, 0xfff00000 ;  /* 0xfff000000b031836 */ /* 0x000fca0000000000 */
[----:B------:R-:W-:Y:S02]  /*0670*/  @P1 MOV R11, R3 ;  /* 0x00000003000b1202 */ /* 0x000fe40000000f00 */
[----:B------:R-:W-:Y:S02]  /*0680*/  SHF.R.U32.HI R3, RZ, 0x14, R27 ;  /* 0x00000014ff037819 */ /* 0x000fe4000001161b */
[----:B------:R-:W-:Y:S02]  /*0690*/  @!P0 LEA.HI R3, R17, 0xffffffca, RZ, 0xc ;  /* 0xffffffca11038811 */ /* 0x000fe400078f60ff */
[C---:B------:R-:W-:Y:S02]  /*06a0*/  DADD R18, R10.reuse, 1 ;  /* 0x3ff000000a127429 */ /* 0x040fe40000000000 */
[----:B------:R-:W-:-:S04]  /*06b0*/  DADD R10, R10, -1 ;  /* 0xbff000000a0a7429 */ /* 0x000fc80000000000 */
[----:B------:R-:W0:Y:S02]  /*06c0*/  MUFU.RCP64H R13, R19 ;  /* 0x00000013000d7308 */ /* 0x000e240000001800 */
[----:B0-----:R-:W-:-:S08]  /*06d0*/  DFMA R14, -R18, R12, 1 ;  /* 0x3ff00000120e742b */ /* 0x001fd0000000010c */
[----:B------:R-:W-:-:S08]  /*06e0*/  DFMA R14, R14, R14, R14 ;  /* 0x0000000e0e0e722b */ /* 0x000fd0000000000e */
[----:B------:R-:W-:-:S08]  /*06f0*/  DFMA R12, R12, R14, R12 ;  /* 0x0000000e0c0c722b */ /* 0x000fd0000000000c */
[----:B------:R-:W-:-:S08]  /*0700*/  DMUL R14, R10, R12 ;  /* 0x0000000c0a0e7228 */ /* 0x000fd00000000000 */
[----:B------:R-:W-:-:S08]  /*0710*/  DFMA R14, R10, R12, R14 ;  /* 0x0000000c0a0e722b */ /* 0x000fd0000000000e */
[----:B------:R-:W-:-:S08]  /*0720*/  DMUL R24, R14, R14 ;  /* 0x0000000e0e187228 */ /* 0x000fd00000000000 */
[----:B------:R-:W-:Y:S01]  /*0730*/  DFMA R18, R24, UR4, R20 ;  /* 0x0000000418127c2b */ /* 0x000fe20008000014 */
[----:B------:R-:W-:Y:S01]  /*0740*/  UMOV UR4, 0x75488a3f ;  /* 0x75488a3f00047882 */ /* 0x000fe20000000000 */
[----:B------:R-:W-:Y:S01]  /*0750*/  UMOV UR5, 0x3ef3b20a ;  /* 0x3ef3b20a00057882 */ /* 0x000fe20000000000 */
[----:B------:R-:W-:-:S05]  /*0760*/  DADD R20, R10, -R14 ;  /* 0x000000000a147229 */ /* 0x000fca000000080e */
[----:B------:R-:W-:Y:S01]  /*0770*/  DFMA R18, R24, R18, UR4 ;  /* 0x0000000418127e2b */ /* 0x000fe20008000012 */
[----:B------:R-:W-:Y:S01]  /*0780*/  UMOV UR4, 0xe4faecd5 ;  /* 0xe4faecd500047882 */ /* 0x000fe20000000000 */
[----:B------:R-:W-:Y:S01]  /*0790*/  UMOV UR5, 0x3f1745cd ;  /* 0x3f1745cd00057882 */ /* 0x000fe20000000000 */
[----:B------:R-:W-:-:S05]  /*07a0*/  DADD R22, R20, R20 ;  /* 0x0000000014167229 */ /* 0x000fca0000000014 */
[----:B------:R-:W-:Y:S01]  /*07b0*/  DFMA R18, R24, R18, UR4 ;  /* 0x0000000418127e2b */ /* 0x000fe20008000012 */
[----:B------:R-:W-:Y:S01]  /*07c0*/  UMOV UR4, 0x258a578b ;  /* 0x258a578b00047882 */ /* 0x000fe20000000000 */
[----:B------:R-:W-:Y:S01]  /*07d0*/  UMOV UR5, 0x3f3c71c7 ;  /* 0x3f3c71c700057882 */ /* 0x000fe20000000000 */
[----:B------:R-:W-:-:S05]  /*07e0*/  DFMA R10, R10, -R14, R22 ;  /* 0x8000000e0a0a722b */ /* 0x000fca0000000016 */
[----:B------:R-:W-:Y:S01]  /*07f0*/  DFMA R18, R24, R18, UR4 ;  /* 0x0000000418127e2b */ /* 0x000fe20008000012 */
[----:B------:R-:W-:Y:S01]  /*0800*/  UMOV UR4, 0x9242b910 ;  /* 0x9242b91000047882 */ /* 0x000fe20000000000 */
[----:B------:R-:W-:Y:S01]  /*0810*/  UMOV UR5, 0x3f624924 ;  /* 0x3f62492400057882 */ /* 0x000fe20000000000 */
[----:B------:R-:W-:Y:S02]  /*0820*/  DMUL R10, R12, R10 ;  /* 0x0000000a0c0a7228 */ /* 0x000fe40000000000 */
[----:B------:R-:W-:-:S03]  /*0830*/  DMUL R12, R14, R14 ;  /* 0x0000000e0e0c7228 */ /* 0x000fc60000000000 */
[----:B------:R-:W-:Y:S01]  /*0840*/  DFMA R18, R24, R18, UR4 ;  /* 0x0000000418127e2b */ /* 0x000fe20008000012 */
[----:B------:R-:W-:Y:S01]  /*0850*/  UMOV UR4, 0x99999dfb ;  /* 0x99999dfb00047882 */ /* 0x000fe20000000000 */
[----:B------:R-:W-:-:S06]  /*0860*/  UMOV UR5, 0x3f899999 ;  /* 0x3f89999900057882 */ /* 0x000fcc0000000000 */
[----:B------:R-:W-:Y:S01]  /*0870*/  DFMA R20, R24, R18, UR4 ;  /* 0x0000000418147e2b */ /* 0x000fe20008000012 */
[----:B------:R-:W-:Y:S01]  /*0880*/  UMOV UR4, 0x55555555 ;  /* 0x5555555500047882 */ /* 0x000fe20000000000 */
[----:B------:R-:W-:-:S06]  /*0890*/  UMOV UR5, 0x3fb55555 ;  /* 0x3fb5555500057882 */ /* 0x000fcc0000000000 */
[----:B------:R-:W-:-:S08]  /*08a0*/  DFMA R18, R24, R20, UR4 ;  /* 0x0000000418127e2b */ /* 0x000fd00008000014 */
[----:B------:R-:W-:Y:S01]  /*08b0*/  DADD R22, -R18, UR4 ;  /* 0x0000000412167e29 */ /* 0x000fe20008000100 */
[----:B------:R-:W-:Y:S01]  /*08c0*/  UMOV UR4, 0xb9e7b0 ;  /* 0x00b9e7b000047882 */ /* 0x000fe20000000000 */
[----:B------:R-:W-:-:S06]  /*08d0*/  UMOV UR5, 0x3c46a4cb ;  /* 0x3c46a4cb00057882 */ /* 0x000fcc0000000000 */
[----:B------:R-:W-:Y:S02]  /*08e0*/  DFMA R24, R24, R20, R22 ;  /* 0x000000141818722b */ /* 0x000fe40000000016 */
[----:B------:R-:W-:Y:S01]  /*08f0*/  DFMA R22, R14, R14, -R12 ;  /* 0x0000000e0e16722b */ /* 0x000fe2000000080c */
[----:B------:R-:W-:Y:S01]  /*0900*/  VIADD R21, R11, 0x100000 ;  /* 0x001000000b157836 */ /* 0x000fe20000000000 */
[----:B------:R-:W-:-:S04]  /*0910*/  MOV R20, R10 ;  /* 0x0000000a00147202 */ /* 0x000fc80000000f00 */
[----:B------:R-:W-:Y:S01]  /*0920*/  DADD R24, R24, -UR4 ;  /* 0x8000000418187e29 */ /* 0x000fe20008000000 */
[----:B------:R-:W-:Y:S01]  /*0930*/  UMOV UR4, 0x80000000 ;  /* 0x8000000000047882 */ /* 0x000fe20000000000 */
[C---:B------:R-:W-:Y:S01]  /*0940*/  DFMA R22, R14.reuse, R20, R22 ;  /* 0x000000140e16722b */ /* 0x040fe20000000016 */
[----:B------:R-:W-:Y:S01]  /*0950*/  UMOV UR5, 0x43300000 ;  /* 0x4330000000057882 */ /* 0x000fe20000000000 */
[----:B------:R-:W-:-:S08]  /*0960*/  DMUL R20, R14, R12 ;  /* 0x0000000c0e147228 */ /* 0x000fd00000000000 */
[----:B------:R-:W-:-:S08]  /*0970*/  DFMA R26, R14, R12, -R20 ;  /* 0x0000000c0e1a722b */ /* 0x000fd00000000814 */
[----:B------:R-:W-:Y:S02]  /*0980*/  DFMA R26, R10, R12, R26 ;  /* 0x0000000c0a1a722b */ /* 0x000fe4000000001a */
[----:B------:R-:W-:-:S06]  /*0990*/  DADD R12, R18, R24 ;  /* 0x00000000120c7229 */ /* 0x000fcc0000000018 */
[----:B------:R-:W-:Y:S02]  /*09a0*/  DFMA R22, R14, R22, R26 ;  /* 0x000000160e16722b */ /* 0x000fe4000000001a */
[----:B------:R-:W-:Y:S02]  /*09b0*/  DADD R26, R18, -R12 ;  /* 0x00000000121a7229 */ /* 0x000fe4000000080c */
[----:B------:R-:W-:-:S06]  /*09c0*/  DMUL R18, R12, R20 ;  /* 0x000000140c127228 */ /* 0x000fcc0000000000 */
[----:B------:R-:W-:Y:S02]  /*09d0*/  DADD R26, R24, R26 ;  /* 0x00000000181a7229 */ /* 0x000fe4000000001a */
[----:B------:R-:W-:-:S08]  /*09e0*/  DFMA R24, R12, R20, -R18 ;  /* 0x000000140c18722b */ /* 0x000fd00000000812 */
[----:B------:R-:W-:-:S08]  /*09f0*/  DFMA R22, R12, R22, R24 ;  /* 0x000000160c16722b */ /* 0x000fd00000000018 */
[----:B------:R-:W-:-:S08]  /*0a00*/  DFMA R26, R26, R20, R22 ;  /* 0x000000141a1a722b */ /* 0x000fd00000000016 */
[----:B------:R-:W-:-:S08]  /*0a10*/  DADD R20, R18, R26 ;  /* 0x0000000012147229 */ /* 0x000fd0000000001a */
[--C-:B------:R-:W-:Y:S02]  /*0a20*/  DADD R12, R14, R20.reuse ;  /* 0x000000000e0c7229 */ /* 0x100fe40000000014 */
[----:B------:R-:W-:-:S06]  /*0a30*/  DADD R18, R18, -R20 ;  /* 0x0000000012127229 */ /* 0x000fcc0000000814 */
[----:B------:R-:W-:Y:S02]  /*0a40*/  DADD R14, R14, -R12 ;  /* 0x000000000e0e7229 */ /* 0x000fe4000000080c */
[----:B------:R-:W-:-:S06]  /*0a50*/  DADD R18, R26, R18 ;  /* 0x000000001a127229 */ /* 0x000fcc0000000012 */
[----:B------:R-:W-:-:S08]  /*0a60*/  DADD R14, R20, R14 ;  /* 0x00000000140e7229 */ /* 0x000fd0000000000e */
[----:B------:R-:W-:Y:S01]  /*0a70*/  DADD R14, R18, R14 ;  /* 0x00000000120e7229 */ /* 0x000fe2000000000e */
[C---:B------:R-:W-:Y:S02]  /*0a80*/  VIADD R18, R3.reuse, 0xfffffc01 ;  /* 0xfffffc0103127836 */ /* 0x040fe40000000000 */
[----:B------:R-:W-:-:S05]  /*0a90*/  @P1 VIADD R18, R3, 0xfffffc02 ;  /* 0xfffffc0203121836 */ /* 0x000fca0000000000 */
[----:B------:R-:W-:Y:S01]  /*0aa0*/  DADD R16, R10, R14 ;  /* 0x000000000a107229 */ /* 0x000fe2000000000e */
[----:B------:R-:W-:Y:S01]  /*0ab0*/  LOP3.LUT R14, R18, 0x80000000, RZ, 0x3c, !PT ;  /* 0x80000000120e7812 */ /* 0x000fe200078e3cff */
[----:B------:R-:W-:-:S06]  /*0ac0*/  IMAD.MOV.U32 R15, RZ, RZ, 0x43300000 ;  /* 0x43300000ff0f7424 */ /* 0x000fcc00078e00ff */
[----:B------:R-:W-:Y:S02]  /*0ad0*/  DADD R18, R12, R16 ;  /* 0x000000000c127229 */ /* 0x000fe40000000010 */
[----:B------:R-:W-:Y:S01]  /*0ae0*/  DADD R14, R14, -UR4 ;  /* 0x800000040e0e7e29 */ /* 0x000fe20008000000 */
[----:B------:R-:W-:Y:S01]  /*0af0*/  UMOV UR4, 0xfefa39ef ;  /* 0xfefa39ef00047882 */ /* 0x000fe20000000000 */
[----:B------:R-:W-:-:S04]  /*0b00*/  UMOV UR5, 0x3fe62e42 ;  /* 0x3fe62e4200057882 */ /* 0x000fc80000000000 */
[--C-:B------:R-:W-:Y:S02]  /*0b10*/  DADD R12, R12, -R18.reuse ;  /* 0x000000000c0c7229 */ /* 0x100fe40000000812 */
[----:B------:R-:W-:-:S06]  /*0b20*/  DFMA R10, R14, UR4, R18 ;  /* 0x000000040e0a7c2b */ /* 0x000fcc0008000012 */
[----:B------:R-:W-:Y:S02]  /*0b30*/  DADD R12, R16, R12 ;  /* 0x00000000100c7229 */ /* 0x000fe4000000000c */
[----:B------:R-:W-:-:S08]  /*0b40*/  DFMA R20, R14, -UR4, R10 ;  /* 0x800000040e147c2b */ /* 0x000fd0000800000a */
[----:B------:R-:W-:-:S08]  /*0b50*/  DADD R20, -R18, R20 ;  /* 0x0000000012147229 */ /* 0x000fd00000000114 */
[----:B------:R-:W-:-:S08]  /*0b60*/  DADD R12, R12, -R20 ;  /* 0x000000000c0c7229 */ /* 0x000fd00000000814 */
[----:B------:R-:W-:-:S08]  /*0b70*/  DFMA R12, R14, UR10, R12 ;  /* 0x0000000a0e0c7c2b */ /* 0x000fd0000800000c */
[----:B------:R-:W-:-:S08]  /*0b80*/  DADD R14, R10, R12 ;  /* 0x000000000a0e7229 */ /* 0x000fd0000000000c */
[----:B------:R-:W-:Y:S02]  /*0b90*/  DADD R16, R10, -R14 ;  /* 0x000000000a107229 */ /* 0x000fe4000000080e */
[----:B------:R-:W-:-:S06]  /*0ba0*/  DMUL R10, R14, 2 ;  /* 0x400000000e0a7828 */ /* 0x000fcc0000000000 */
[----:B------:R-:W-:Y:S02]  /*0bb0*/  DADD R16, R12, R16 ;  /* 0x000000000c107229 */ /* 0x000fe40000000010 */
[----:B------:R-:W-:-:S08]  /*0bc0*/  DFMA R14, R14, 2, -R10 ;  /* 0x400000000e0e782b */ /* 0x000fd0000000080a */
[----:B------:R-:W-:Y:S01]  /*0bd0*/  DFMA R16, R16, 2, R14 ;  /* 0x400000001010782b */ /* 0x000fe2000000000e */
[----:B------:R-:W-:Y:S01]  /*0be0*/  MOV R14, 0x652b82fe ;  /* 0x652b82fe000e7802 */ /* 0x000fe20000000f00 */
[----:B------:R-:W-:-:S06]  /*0bf0*/  IMAD.MOV.U32 R15, RZ, RZ, 0x3ff71547 ;  /* 0x3ff71547ff0f7424 */ /* 0x000fcc00078e00ff */
[----:B------:R-:W-:-:S08]  /*0c00*/  DADD R12, R10, R16 ;  /* 0x000000000a0c7229 */ /* 0x000fd00000000010 */
[----:B------:R-:W-:Y:S02]  /*0c10*/  DFMA R14, R12, R14, 6.75539944105574400000e+15 ;  /* 0x433800000c0e742b */ /* 0x000fe4000000000e */
[----:B------:R-:W-:Y:S01]  /*0c20*/  FSETP.GEU.AND P0, PT, |R13|, 4.1917929649353027344, PT ;  /* 0x4086232b0d00780b */ /* 0x000fe20003f0e200 */
[----:B------:R-:W-:-:S05]  /*0c30*/  DADD R10, R10, -R12 ;  /* 0x000000000a0a7229 */ /* 0x000fca000000080c */
[----:B------:R-:W-:-:S03]  /*0c40*/  DADD R18, R14, -6.75539944105574400000e+15 ;  /* 0xc33800000e127429 */ /* 0x000fc60000000000 */
[----:B------:R-:W-:-:S05]  /*0c50*/  DADD R16, R16, R10 ;  /* 0x0000000010107229 */ /* 0x000fca000000000a */
[----:B------:R-:W-:Y:S01]  /*0c60*/  DFMA R20, R18, -UR4, R12 ;  /* 0x8000000412147c2b */ /* 0x000fe2000800000c */
[----:B------:R-:W-:Y:S01]  /*0c70*/  UMOV UR4, 0x3b39803f ;  /* 0x3b39803f00047882 */ /* 0x000fe20000000000 */
[----:B------:R-:W-:-:S06]  /*0c80*/  UMOV UR5, 0x3c7abc9e ;  /* 0x3c7abc9e00057882 */ /* 0x000fcc0000000000 */
[----:B------:R-:W-:Y:S01]  /*0c90*/  DFMA R18, R18, -UR4, R20 ;  /* 0x8000000412127c2b */ /* 0x000fe20008000014 */
[----:B------:R-:W-:Y:S01]  /*0ca0*/  UMOV UR4, 0x69ce2bdf ;  /* 0x69ce2bdf00047882 */ /* 0x000fe20000000000 */
[----:B------:R-:W-:Y:S01]  /*0cb0*/  IMAD.MOV.U32 R20, RZ, RZ, -0x35dec16 ;  /* 0xfca213eaff147424 */ /* 0x000fe200078e00ff */
[----:B------:R-:W-:Y:S01]  /*0cc0*/  UMOV UR5, 0x3e5ade15 ;  /* 0x3e5ade1500057882 */ /* 0x000fe20000000000 */
[----:B------:R-:W-:-:S06]  /*0cd0*/  IMAD.MOV.U32 R21, RZ, RZ, 0x3e928af3 ;  /* 0x3e928af3ff157424 */ /* 0x000fcc00078e00ff */
[----:B------:R-:W-:Y:S01]  /*0ce0*/  DFMA R20, R18, UR4, R20 ;  /* 0x0000000412147c2b */ /* 0x000fe20008000014 */
[----:B------:R-:W-:Y:S01]  /*0cf0*/  UMOV UR4, 0x62401315 ;  /* 0x6240131500047882 */ /* 0x000fe20000000000 */
[----:B------:R-:W-:-:S06]  /*0d00*/  UMOV UR5, 0x3ec71dee ;  /* 0x3ec71dee00057882 */ /* 0x000fcc0000000000 */
[----:B------:R-:W-:Y:S01]  /*0d10*/  DFMA R20, R18, R20, UR4 ;  /* 0x0000000412147e2b */ /* 0x000fe20008000014 */
        /* <DEDUP_REMOVED lines=20> */
[----:B------:R-:W-:-:S08]  /*0e60*/  DFMA R20, R18, R20, UR4 ;  /* 0x0000000412147e2b */ /* 0x000fd00008000014 */
[----:B------:R-:W-:-:S08]  /*0e70*/  DFMA R20, R18, R20, 1 ;  /* 0x3ff000001214742b */ /* 0x000fd00000000014 */
[----:B------:R-:W-:-:S10]  /*0e80*/  DFMA R18, R18, R20, 1 ;  /* 0x3ff000001212742b */ /* 0x000fd40000000014 */
[----:B------:R-:W-:Y:S01]  /*0e90*/  LEA R11, R14, R19, 0x14 ;  /* 0x000000130e0b7211 */ /* 0x000fe200078ea0ff */
[----:B------:R-:W-:Y:S01]  /*0ea0*/  IMAD.MOV.U32 R10, RZ, RZ, R18 ;  /* 0x000000ffff0a7224 */ /* 0x000fe200078e0012 */
[----:B------:R-:W-:Y:S06]  /*0eb0*/  @!P0 BRA `(.L_x_19) ;  /* 0x0000000000348947 */ /* 0x000fec0003800000 */
[----:B------:R-:W-:Y:S01]  /*0ec0*/  FSETP.GEU.AND P1, PT, |R13|, 4.2275390625, PT ;  /* 0x408748000d00780b */ /* 0x000fe20003f2e200 */
[C---:B------:R-:W-:Y:S02]  /*0ed0*/  DADD R10, R12.reuse, +INF ;  /* 0x7ff000000c0a7429 */ /* 0x040fe40000000000 */
[----:B------:R-:W-:-:S08]  /*0ee0*/  DSETP.GEU.AND P0, PT, R12, RZ, PT ;  /* 0x000000ff0c00722a */ /* 0x000fd00003f0e000 */
[----:B------:R-:W-:Y:S02]  /*0ef0*/  FSEL R10, R10, RZ, P0 ;  /* 0x000000ff0a0a7208 */ /* 0x000fe40000000000 */
[----:B------:R-:W-:Y:S01]  /*0f00*/  FSEL R11, R11, RZ, P0 ;  /* 0x000000ff0b0b7208 */ /* 0x000fe20000000000 */
[----:B------:R-:W-:Y:S06]  /*0f10*/  @P1 BRA `(.L_x_19) ;  /* 0x00000000001c1947 */ /* 0x000fec0003800000 */
[----:B------:R-:W-:-:S04]  /*0f20*/  LEA.HI R3, R14, R14, RZ, 0x1 ;  /* 0x0000000e0e037211 */ /* 0x000fc800078f08ff */
[----:B------:R-:W-:-:S05]  /*0f30*/  SHF.R.S32.HI R3, RZ, 0x1, R3 ;  /* 0x00000001ff037819 */ /* 0x000fca0000011403 */
[----:B------:R-:W-:Y:S02]  /*0f40*/  IMAD.IADD R10, R14, 0x1, -R3 ;  /* 0x000000010e0a7824 */ /* 0x000fe400078e0a03 */
[----:B------:R-:W-:-:S03]  /*0f50*/  IMAD R19, R3, 0x100000, R19 ;  /* 0x0010000003137824 */ /* 0x000fc600078e0213 */
[----:B------:R-:W-:Y:S02]  /*0f60*/  LEA R11, R10, 0x3ff00000, 0x14 ;  /* 0x3ff000000a0b7811 */ /* 0x000fe400078ea0ff */
[----:B------:R-:W-:-:S06]  /*0f70*/  MOV R10, RZ ;  /* 0x000000ff000a7202 */ /* 0x000fcc0000000f00 */
[----:B------:R-:W-:-:S11]  /*0f80*/  DMUL R10, R18, R10 ;  /* 0x0000000a120a7228 */ /* 0x000fd60000000000 */
.L_x_19:
[----:B------:R-:W-:Y:S02]  /*0f90*/  DFMA R16, R16, R10, R10 ;  /* 0x0000000a1010722b */ /* 0x000fe4000000000a */
[----:B------:R-:W-:-:S08]  /*0fa0*/  DSETP.NEU.AND P0, PT, |R10|, +INF , PT ;  /* 0x7ff000000a00742a */ /* 0x000fd00003f0d200 */
[----:B------:R-:W-:Y:S01]  /*0fb0*/  FSEL R3, R10, R16, !P0 ;  /* 0x000000100a037208 */ /* 0x000fe20004000000 */
[----:B------:R-:W-:Y:S01]  /*0fc0*/  IMAD.MOV.U32 R10, RZ, RZ, R0 ;  /* 0x000000ffff0a7224 */ /* 0x000fe200078e0000 */
[----:B------:R-:W-:Y:S01]  /*0fd0*/  FSEL R16, R11, R17, !P0 ;  /* 0x000000110b107208 */ /* 0x000fe20004000000 */
[----:B------:R-:W-:-:S04]  /*0fe0*/  IMAD.MOV.U32 R11, RZ, RZ, 0x0 ;  /* 0x00000000ff0b7424 */ /* 0x000fc800078e00ff */
[----:B------:R-:W-:Y:S05]  /*0ff0*/  RET.REL.NODEC R10 `(_Z16LAPLACIAN_DOUBLEidddPdS_) ;  /* 0xfffffff00a007950 */ /* 0x000fea0003c3ffff */
.L_x_20:
        /* <DEDUP_REMOVED lines=16> */
.L_x_34:


//--------------------- .text._Z20EVALUATE_ERROR_BLOCKiPdS_S_ --------------------------
	.section	.text._Z20EVALUATE_ERROR_BLOCKiPdS_S_,"ax",@progbits
	.align	128
        .global         _Z20EVALUATE_ERROR_BLOCKiPdS_S_
        .type           _Z20EVALUATE_ERROR_BLOCKiPdS_S_,@function
        .size           _Z20EVALUATE_ERROR_BLOCKiPdS_S_,(.L_x_35 - _Z20EVALUATE_ERROR_BLOCKiPdS_S_)
        .other          _Z20EVALUATE_ERROR_BLOCKiPdS_S_,@"STO_CUDA_ENTRY STV_DEFAULT"
_Z20EVALUATE_ERROR_BLOCKiPdS_S_:
.text._Z20EVALUATE_ERROR_BLOCKiPdS_S_:
[----:B------:R-:W-:Y:S01]  /*0000*/  LDC R1, c[0x0][0x37c] ;  /* 0x0000df00ff017b82 */ /* 0x000fe20000000800 */
[----:B------:R-:W0:Y:S07]  /*0010*/  S2R R26, SR_TID.X ;  /* 0x00000000001a7919 */ /* 0x000e2e0000002100 */
[----:B------:R-:W0:Y:S01]  /*0020*/  S2UR UR6, SR_CTAID.X ;  /* 0x00000000000679c3 */ /* 0x000e220000002500 */
[----:B------:R-:W-:Y:S01]  /*0030*/  UMOV UR4, 0x400 ;  /* 0x0000040000047882 */ /* 0x000fe20000000000 */
[----:B------:R-:W1:Y:S01]  /*0040*/  S2R R9, SR_TID.Y ;  /* 0x0000000000097919 */ /* 0x000e620000002200 */
[----:B------:R-:W2:Y:S05]  /*0050*/  S2R R2, SR_CTAID.Y ;  /* 0x0000000000027919 */ /* 0x000eaa0000002600 */
[----:B------:R-:W0:Y:S01]  /*0060*/  LDC R3, c[0x0][0x360] ;  /* 0x0000d800ff037b82 */ /* 0x000e220000000800 */
[----:B------:R-:W2:Y:S07]  /*0070*/  LDCU UR7, c[0x0][0x364] ;  /* 0x00006c80ff0777ac */ /* 0x000eae0008000800 */
[----:B------:R-:W3:Y:S08]  /*0080*/  S2UR UR5, SR_CgaCtaId ;  /* 0x00000000000579c3 */ /* 0x000ef00000008800 */
[----:B------:R-:W4:Y:S01]  /*0090*/  LDC R0, c[0x0][0x380] ;  /* 0x0000e000ff007b82 */ /* 0x000f220000000800 */
[----:B0-----:R-:W-:-:S02]  /*00a0*/  IMAD R10, R3, UR6, R26 ;  /* 0x00000006030a7c24 */ /* 0x001fc4000f8e021a */
[----:B-1----:R-:W-:Y:S02]  /*00b0*/  IMAD R26, R3, R9, R26 ;  /* 0x00000009031a7224 */ /* 0x002fe400078e021a */
[----:B--2---:R-:W-:Y:S01]  /*00c0*/  IMAD R5, R2, UR7, R9 ;  /* 0x0000000702057c24 */ /* 0x004fe2000f8e0209 */
[----:B---3--:R-:W-:-:S04]  /*00d0*/  ULEA UR4, UR5, UR4, 0x18 ;  /* 0x0000000405047291 */ /* 0x008fc8000f8ec0ff */
[----:B------:R-:W-:Y:S02]  /*00e0*/  VIMNMX R7, PT, PT, R10, R5, !PT ;  /* 0x000000050a077248 */ /* 0x000fe40007fe0100 */
[----:B------:R-:W-:Y:S02]  /*00f0*/  LEA R27, R26, UR4, 0x3 ;  /* 0x000000041a1b7c11 */ /* 0x000fe4000f8e18ff */
[----:B----4-:R-:W-:-:S03]  /*0100*/  ISETP.GE.AND P0, PT, R7, R0, PT ;  /* 0x000000000700720c */ /* 0x010fc60003f06270 */
[----:B------:R0:W-:Y:S01]  /*0110*/  STS.64 [R27], RZ ;  /* 0x000000ff1b007388 */ /* 0x0001e20000000a00 */
[----:B------:R-:W-:Y:S09]  /*0120*/  BAR.SYNC.DEFER_BLOCKING 0x0 ;  /* 0x0000000000007b1d */ /* 0x000ff20000010000 */
[----:B0-----:R-:W-:Y:S05]  /*0130*/  @P0 EXIT ;  /* 0x000000000000094d */ /* 0x001fea0003800000 */
[----:B------:R-:W-:Y:S01]  /*0140*/  VIADD R4, R0, 0xffffffff ;  /* 0xffffffff00047836 */ /* 0x000fe20000000000 */
[----:B------:R-:W0:Y:S01]  /*0150*/  LDCU.64 UR8, c[0x0][0x358] ;  /* 0x00006b00ff0877ac */ /* 0x000e220008000a00 */
[----:B------:R-:W-:Y:S03]  /*0160*/  BSSY.RECONVERGENT B0, `(.L_x_21) ;  /* 0x000003c000007945 */ /* 0x000fe60003800200 */
[----:B------:R-:W-:-:S04]  /*0170*/  ISETP.NE.AND P0, PT, R10, R4, PT ;  /* 0x000000040a00720c */ /* 0x000fc80003f05270 */
[----:B------:R-:W-:-:S04]  /*0180*/  ISETP.EQ.OR P0, PT, R10, RZ, !P0 ;  /* 0x000000ff0a00720c */ /* 0x000fc80004702670 */
[----:B------:R-:W-:-:S04]  /*0190*/  ISETP.EQ.OR P0, PT, R5, RZ, P0 ;  /* 0x000000ff0500720c */ /* 0x000fc80000702670 */
[----:B------:R-:W-:-:S13]  /*01a0*/  ISETP.EQ.OR P0, PT, R5, R4, P0 ;  /* 0x000000040500720c */ /* 0x000fda0000702670 */
[----:B0-----:R-:W-:Y:S05]  /*01b0*/  @P0 BRA `(.L_x_22) ;  /* 0x0000000000d80947 */ /* 0x001fea0003800000 */
[----:B------:R-:W0:Y:S01]  /*01c0*/  LDCU.64 UR4, c[0x0][0x390] ;  /* 0x00007200ff0477ac */ /* 0x000e220008000a00 */
[----:B------:R-:W1:Y:S01]  /*01d0*/  LDC.64 R12, c[0x0][0x390] ;  /* 0x0000e400ff0c7b82 */ /* 0x000e620000000a00 */
[----:B------:R-:W-:Y:S01]  /*01e0*/  IMAD R5, R5, R0, RZ ;  /* 0x0000000005057224 */ /* 0x000fe200078e02ff */
[----:B------:R-:W-:Y:S01]  /*01f0*/  SHF.R.S32.HI R4, RZ, 0x1f, R10 ;  /* 0x0000001fff047819 */ /* 0x000fe2000001140a */
[--C-:B------:R-:W-:Y:S02]  /*0200*/  IMAD.MOV R11, RZ, RZ, -R0.reuse ;  /* 0x000000ffff0b7224 */ /* 0x100fe400078e0a00 */
[C---:B------:R-:W-:Y:S01]  /*0210*/  IMAD.IADD R17, R10.reuse, 0x1, R5 ;  /* 0x000000010a117824 */ /* 0x040fe200078e0205 */
[----:B------:R-:W-:Y:S01]  /*0220*/  IADD3 R6, P0, PT, R10, R5, RZ ;  /* 0x000000050a067210 */ /* 0x000fe20007f1e0ff */
[--C-:B------:R-:W-:Y:S02]  /*0230*/  IMAD.IADD R8, R5, 0x1, R0.reuse ;  /* 0x0000000105087824 */ /* 0x100fe400078e0200 */
[----:B------:R-:W-:Y:S01]  /*0240*/  IMAD.IADD R21, R17, 0x1, R0 ;  /* 0x0000000111157824 */ /* 0x000fe200078e0200 */
[----:B------:R-:W-:-:S02]  /*0250*/  LEA.HI.X.SX32 R7, R5, R4, 0x1, P0 ;  /* 0x0000000405077211 */ /* 0x000fc400000f0eff */
[----:B0-----:R-:W-:-:S04]  /*0260*/  LEA R18, P0, R6, UR4, 0x3 ;  /* 0x0000000406127c11 */ /* 0x001fc8000f8018ff */
[----:B------:R-:W-:Y:S01]  /*0270*/  LEA.HI.X R19, R6, UR5, R7, 0x3, P0 ;  /* 0x0000000506137c11 */ /* 0x000fe200080f1c07 */
[----:B------:R-:W-:Y:S02]  /*0280*/  IMAD R11, R11, 0x2, R8 ;  /* 0x000000020b0b7824 */ /* 0x000fe400078e0208 */
[----:B------:R-:W0:Y:S02]  /*0290*/  LDC.64 R8, c[0x0][0x388] ;  /* 0x0000e200ff087b82 */ /* 0x000e240000000a00 */
[----:B------:R-:W2:Y:S01]  /*02a0*/  LDG.E.64 R4, desc[UR8][R18.64+-0x8] ;  /* 0xfffff80812047981 */ /* 0x000ea2000c1e1b00 */
[----:B-1----:R-:W-:-:S03]  /*02b0*/  IMAD.WIDE R20, R21, 0x8, R12 ;  /* 0x0000000815147825 */ /* 0x002fc600078e020c */
[----:B------:R-:W2:Y:S01]  /*02c0*/  LDG.E.64 R6, desc[UR8][R18.64+0x8] ;  /* 0x0000080812067981 */ /* 0x000ea2000c1e1b00 */
[----:B------:R-:W-:-:S03]  /*02d0*/  IADD3 R23, PT, PT, R10, R11, RZ ;  /* 0x0000000b0a177210 */ /* 0x000fc60007ffe0ff */
[----:B------:R-:W3:Y:S02]  /*02e0*/  LDG.E.64 R10, desc[UR8][R20.64] ;  /* 0x00000008140a7981 */ /* 0x000ee4000c1e1b00 */
[----:B------:R-:W-:-:S05]  /*02f0*/  IMAD.WIDE R22, R23, 0x8, R12 ;  /* 0x0000000817167825 */ /* 0x000fca00078e020c */
[----:B------:R-:W4:Y:S01]  /*0300*/  LDG.E.64 R12, desc[UR8][R22.64] ;  /* 0x00000008160c7981 */ /* 0x000f22000c1e1b00 */
[----:B------:R-:W-:-:S06]  /*0310*/  IMAD.WIDE R14, R0, 0x8, R22 ;  /* 0x00000008000e7825 */ /* 0x000fcc00078e0216 */
[----:B------:R-:W5:Y:S01]  /*0320*/  LDG.E.64 R14, desc[UR8][R14.64] ;  /* 0x000000080e0e7981 */ /* 0x000f62000c1e1b00 */
[----:B0-----:R-:W-:-:S06]  /*0330*/  IMAD.WIDE R8, R17, 0x8, R8 ;  /* 0x0000000811087825 */ /* 0x001fcc00078e0208 */
[----:B------:R-:W5:Y:S01]  /*0340*/  LDG.E.64 R8, desc[UR8][R8.64] ;  /* 0x0000000808087981 */ /* 0x000f62000c1e1b00 */
[----:B------:R-:W-:Y:S01]  /*0350*/  BSSY.RECONVERGENT B1, `(.L_x_23) ;  /* 0x0000008000017945 */ /* 0x000fe20003800200 */
[----:B------:R-:W-:Y:S01]  /*0360*/  MOV R0, 0x3d0 ;  /* 0x000003d000007802 */ /* 0x000fe20000000f00 */
[----:B--2---:R-:W-:-:S08]  /*0370*/  DADD R4, R4, R6 ;  /* 0x0000000004047229 */ /* 0x004fd00000000006 */
[----:B---3--:R-:W-:-:S08]  /*0380*/  DADD R4, R4, R10 ;  /* 0x0000000004047229 */ /* 0x008fd0000000000a */
[----:B----4-:R-:W-:-:S08]  /*0390*/  DADD R4, R4, R12 ;  /* 0x0000000004047229 */ /* 0x010fd0000000000c */
[----:B-----5:R-:W-:-:S08]  /*03a0*/  DFMA R4, R14, -4, R4 ;  /* 0xc01000000e04782b */ /* 0x020fd00000000004 */
[----:B------:R-:W-:-:S11]  /*03b0*/  DADD R4, R4, -R8 ;  /* 0x0000000004047229 */ /* 0x000fd60000000808 */
[----:B------:R-:W-:Y:S05]  /*03c0*/  CALL.REL.NOINC `($_Z20EVALUATE_ERROR_BLOCKiPdS_S_$__internal_accurate_pow) ;  /* 0x0000000000c47944 */ /* 0x000fea0003c00000 */
[----:B------:R-:W-:Y:S05]  /*03d0*/  BSYNC.RECONVERGENT B1 ;  /* 0x0000000000017941 */ /* 0x000fea0003800200 */
.L_x_23:
[C---:B------:R-:W-:Y:S01]  /*03e0*/  DADD R6, R4.reuse, 2 ;  /* 0x4000000004067429 */ /* 0x040fe20000000000 */
[----:B------:R-:W-:Y:S01]  /*03f0*/  BSSY.RECONVERGENT B1, `(.L_x_24) ;  /* 0x000000f000017945 */ /* 0x000fe20003800200 */
[C---:B------:R-:W-:Y:S02]  /*0400*/  DSETP.NEU.AND P1, PT, R4.reuse, RZ, PT ;  /* 0x000000ff0400722a */ /* 0x040fe40003f2d000 */
[----:B------:R-:W-:-:S06]  /*0410*/  DSETP.NEU.AND P0, PT, R4, 1, PT ;  /* 0x3ff000000400742a */ /* 0x000fcc0003f0d000 */
        /* <DEDUP_REMOVED lines=12> */
.L_x_25:
[----:B------:R-:W-:Y:S05]  /*04e0*/  BSYNC.RECONVERGENT B1 ;  /* 0x0000000000017941 */ /* 0x000fea0003800200 */
.L_x_24:
[----:B------:R-:W-:Y:S02]  /*04f0*/  FSEL R4, R6, RZ, P0 ;  /* 0x000000ff06047208 */ /* 0x000fe40000000000 */
[----:B------:R-:W-:-:S05]  /*0500*/  FSEL R5, R7, 1.875, P0 ;  /* 0x3ff0000007057808 */ /* 0x000fca0000000000 */
[----:B------:R0:W-:Y:S02]  /*0510*/  STS.64 [R27], R4 ;  /* 0x000000041b007388 */ /* 0x0001e40000000a00 */
.L_x_22:
[----:B------:R-:W-:Y:S05]  /*0520*/  BSYNC.RECONVERGENT B0 ;  /* 0x0000000000007941 */ /* 0x000fea0003800200 */
.L_x_21:
[----:B------:R-:W-:Y:S01]  /*0530*/  IMAD R3, R3, UR7, RZ ;  /* 0x0000000703037c24 */ /* 0x000fe2000f8e02ff */
[----:B------:R-:W-:Y:S01]  /*0540*/  BAR.SYNC.DEFER_BLOCKING 0x0 ;  /* 0x0000000000007b1d */ /* 0x000fe20000010000 */
[----:B------:R-:W-:-:S03]  /*0550*/  ISETP.NE.AND P0, PT, R26, RZ, PT ;  /* 0x000000ff1a00720c */ /* 0x000fc60003f05270 */
[----:B------:R-:W-:-:S13]  /*0560*/  ISETP.GE.U32.AND P1, PT, R3, 0x2, PT ;  /* 0x000000020300780c */ /* 0x000fda0003f26070 */
[----:B------:R-:W-:Y:S05]  /*0570*/  @!P1 BRA `(.L_x_26) ;  /* 0x00000000002c9947 */ /* 0x000fea0003800000 */
.L_x_27:
[----:B------:R-:W-:-:S04]  /*0580*/  SHF.R.U32.HI R8, RZ, 0x1, R3 ;  /* 0x00000001ff087819 */ /* 0x000fc80000011603 */
[----:B------:R-:W-:-:S13]  /*0590*/  ISETP.GE.U32.AND P1, PT, R26, R8, PT ;  /* 0x000000081a00720c */ /* 0x000fda0003f26070 */
[----:B------:R-:W-:Y:S01]  /*05a0*/  @!P1 IMAD R0, R8, 0x8, R27 ;  /* 0x0000000808009824 */ /* 0x000fe200078e021b */
[----:B------:R-:W-:Y:S04]  /*05b0*/  @!P1 LDS.64 R6, [R27] ;  /* 0x000000001b069984 */ /* 0x000fe80000000a00 */
[----:B0-----:R-:W0:Y:S02]  /*05c0*/  @!P1 LDS.64 R4, [R0] ;  /* 0x0000000000049984 */ /* 0x001e240000000a00 */
[----:B0-----:R-:W-:-:S07]  /*05d0*/  @!P1 DADD R4, R4, R6 ;  /* 0x0000000004049229 */ /* 0x001fce0000000006 */
[----:B------:R1:W-:Y:S01]  /*05e0*/  @!P1 STS.64 [R27], R4 ;  /* 0x000000041b009388 */ /* 0x0003e20000000a00 */
[----:B------:R-:W-:Y:S01]  /*05f0*/  BAR.SYNC.DEFER_BLOCKING 0x0 ;  /* 0x0000000000007b1d */ /* 0x000fe20000010000 */
[----:B------:R-:W-:Y:S02]  /*0600*/  ISETP.GT.U32.AND P1, PT, R3, 0x3, PT ;  /* 0x000000030300780c */ /* 0x000fe40003f24070 */
[----:B------:R-:W-:-:S11]  /*0610*/  MOV R3, R8 ;  /* 0x0000000800037202 */ /* 0x000fd60000000f00 */
[----:B-1----:R-:W-:Y:S05]  /*0620*/  @P1 BRA `(.L_x_27) ;  /* 0xfffffffc00d41947 */ /* 0x002fea000383ffff */
.L_x_26:
[----:B------:R-:W-:Y:S05]  /*0630*/  @P0 EXIT ;  /* 0x000000000000094d */ /* 0x000fea0003800000 */
[----:B------:R-:W1:Y:S01]  /*0640*/  S2UR UR5, SR_CgaCtaId ;  /* 0x00000000000579c3 */ /* 0x000e620000008800 */
[----:B------:R-:W-:-:S07]  /*0650*/  UMOV UR4, 0x400 ;  /* 0x0000040000047882 */ /* 0x000fce0000000000 */
[----:B------:R-:W2:Y:S08]  /*0660*/  LDC R3, c[0x0][0x370] ;  /* 0x0000dc00ff037b82 */ /* 0x000eb00000000800 */
[----:B------:R-:W3:Y:S01]  /*0670*/  LDC.64 R6, c[0x0][0x398] ;  /* 0x0000e600ff067b82 */ /* 0x000ee20000000a00 */
[----:B-1----:R-:W-:Y:S01]  /*0680*/  ULEA UR4, UR5, UR4, 0x18 ;  /* 0x0000000405047291 */ /* 0x002fe2000f8ec0ff */
[----:B--2---:R-:W-:-:S08]  /*0690*/  IMAD R3, R2, R3, UR6 ;  /* 0x0000000602037e24 */ /* 0x004fd0000f8e0203 */
[----:B0-----:R-:W0:Y:S01]  /*06a0*/  LDS.64 R4, [UR4] ;  /* 0x00000004ff047984 */ /* 0x001e220008000a00 */
[----:B---3--:R-:W-:-:S05]  /*06b0*/  IMAD.WIDE.U32 R2, R3, 0x8, R6 ;  /* 0x0000000803027825 */ /* 0x008fca00078e0006 */
[----:B0-----:R-:W-:Y:S01]  /*06c0*/  STG.E.64 desc[UR8][R2.64], R4 ;  /* 0x0000000402007986 */ /* 0x001fe2000c101b08 */
[----:B------:R-:W-:Y:S05]  /*06d0*/  EXIT ;  /* 0x000000000000794d */ /* 0x000fea0003800000 */
        .type           $_Z20EVALUATE_ERROR_BLOCKiPdS_S_$__internal_accurate_pow,@function
        .size           $_Z20EVALUATE_ERROR_BLOCKiPdS_S_$__internal_accurate_pow,(.L_x_35 - $_Z20EVALUATE_ERROR_BLOCKiPdS_S_$__internal_accurate_pow)
$_Z20EVALUATE_ERROR_BLOCKiPdS_S_$__internal_accurate_pow:
        /* <DEDUP_REMOVED lines=9> */
[----:B------:R-:W-:-:S12]  /*0770*/  IMAD.MOV.U32 R10, RZ, RZ, R7 ;  /* 0x000000ffff0a7224 */ /* 0x000fd800078e0007 */
[----:B------:R-:W-:-:S10]  /*0780*/  @!P0 DMUL R8, R6, 1.80143985094819840000e+16 ;  /* 0x4350000006088828 */ /* 0x000fd40000000000 */
[----:B------:R-:W-:Y:S02]  /*0790*/  @!P0 IMAD.MOV.U32 R10, RZ, RZ, R9 ;  /* 0x000000ffff0a8224 */ /* 0x000fe400078e0009 */
[----:B------:R-:W-:-:S03]  /*07a0*/  @!P0 IMAD.MOV.U32 R6, RZ, RZ, R8 ;  /* 0x000000ffff068224 */ /* 0x000fc600078e0008 */
[----:B------:R-:W-:Y:S01]  /*07b0*/  LOP3.LUT R10, R10, 0x800fffff, RZ, 0xc0, !PT ;  /* 0x800fffff0a0a7812 */ /* 0x000fe200078ec0ff */
[----:B------:R-:W-:Y:S01]  /*07c0*/  IMAD.MOV.U32 R12, RZ, RZ, R6 ;  /* 0x000000ffff0c7224 */ /* 0x000fe200078e0006 */
[----:B------:R-:W-:Y:S02]  /*07d0*/  SHF.R.U32.HI R6, RZ, 0x14, R7 ;  /* 0x00000014ff067819 */ /* 0x000fe40000011607 */
[----:B------:R-:W-:Y:S02]  /*07e0*/  LOP3.LUT R13, R10, 0x3ff00000, RZ, 0xfc, !PT ;  /* 0x3ff000000a0d7812 */ /* 0x000fe400078efcff */
[----:B------:R-:W-:Y:S01]  /*07f0*/  @!P0 LEA.HI R6, R9, 0xffffffca, RZ, 0xc ;  /* 0xffffffca09068811 */ /* 0x000fe200078f60ff */
[----:B------:R-:W-:Y:S01]  /*0800*/  IMAD.MOV.U32 R9, RZ, RZ, 0x43300000 ;  /* 0x43300000ff097424 */ /* 0x000fe200078e00ff */
[----:B------:R-:W-:Y:S02]  /*0810*/  ISETP.GE.U32.AND P1, PT, R13, 0x3ff6a09f, PT ;  /* 0x3ff6a09f0d00780c */ /* 0x000fe40003f26070 */
[----:B------:R-:W-:-:S11]  /*0820*/  IADD3 R8, PT, PT, R6, -0x3ff, RZ ;  /* 0xfffffc0106087810 */ /* 0x000fd60007ffe0ff */
[----:B------:R-:W-:Y:S02]  /*0830*/  @P1 VIADD R11, R13, 0xfff00000 ;  /* 0xfff000000d0b1836 */ /* 0x000fe40000000000 */
[----:B------:R-:W-:-:S03]  /*0840*/  @P1 VIADD R8, R6, 0xfffffc02 ;  /* 0xfffffc0206081836 */ /* 0x000fc60000000000 */
[----:B------:R-:W-:Y:S02]  /*0850*/  @P1 MOV R13, R11 ;  /* 0x0000000b000d1202 */ /* 0x000fe40000000f00 */
[----:B------:R-:W-:-:S04]  /*0860*/  LOP3.LUT R8, R8, 0x80000000, RZ, 0x3c, !PT ;  /* 0x8000000008087812 */ /* 0x000fc800078e3cff */
        /* <DEDUP_REMOVED lines=30> */
[----:B------:R-:W-:-:S03]  /*0a50*/  DFMA R12, R22, R18, UR4 ;  /* 0x00000004160c7e2b */ /* 0x000fc60008000012 */
[----:B------:R-:W-:Y:S02]  /*0a60*/  DMUL R14, R14, R16 ;  /* 0x000000100e0e7228 */ /* 0x000fe40000000000 */
[----:B------:R-:W-:-:S03]  /*0a70*/  DMUL R16, R10, R10 ;  /* 0x0000000a0a107228 */ /* 0x000fc60000000000 */
[----:B------:R-:W-:Y:S01]  /*0a80*/  DADD R20, -R12, UR4 ;  /* 0x000000040c147e29 */ /* 0x000fe20008000100 */
[----:B------:R-:W-:Y:S01]  /*0a90*/  UMOV UR4, 0xb9e7b0 ;  /* 0x00b9e7b000047882 */ /* 0x000fe20000000000 */
[----:B------:R-:W-:-:S03]  /*0aa0*/  UMOV UR5, 0x3c46a4cb ;  /* 0x3c46a4cb00057882 */ /* 0x000fc60000000000 */
[----:B------:R-:W-:-:S03]  /*0ab0*/  DMUL R24, R10, R16 ;  /* 0x000000100a187228 */ /* 0x000fc60000000000 */
[----:B------:R-:W-:Y:S02]  /*0ac0*/  DFMA R18, R22, R18, R20 ;  /* 0x000000121612722b */ /* 0x000fe40000000014 */
[----:B------:R-:W-:Y:S01]  /*0ad0*/  DFMA R20, R10, R10, -R16 ;  /* 0x0000000a0a14722b */ /* 0x000fe20000000810 */
[----:B------:R-:W-:Y:S02]  /*0ae0*/  VIADD R23, R15, 0x100000 ;  /* 0x001000000f177836 */ /* 0x000fe40000000000 */
[----:B------:R-:W-:-:S06]  /*0af0*/  IMAD.MOV.U32 R22, RZ, RZ, R14 ;  /* 0x000000ffff167224 */ /* 0x000fcc00078e000e */
[----:B------:R-:W-:Y:S02]  /*0b00*/  DFMA R20, R10, R22, R20 ;  /* 0x000000160a14722b */ /* 0x000fe40000000014 */
[----:B------:R-:W-:Y:S01]  /*0b10*/  DADD R22, R18, -UR4 ;  /* 0x8000000412167e29 */ /* 0x000fe20008000000 */
[----:B------:R-:W-:Y:S01]  /*0b20*/  UMOV UR4, 0x80000000 ;  /* 0x8000000000047882 */ /* 0x000fe20000000000 */
[----:B------:R-:W-:Y:S01]  /*0b30*/  DFMA R18, R10, R16, -R24 ;  /* 0x000000100a12722b */ /* 0x000fe20000000818 */
[----:B------:R-:W-:Y:S02]  /*0b40*/  UMOV UR5, 0x43300000 ;  /* 0x4330000000057882 */ /* 0x000fe40000000000 */
[----:B------:R-:W-:Y:S01]  /*0b50*/  DADD R8, R8, -UR4 ;  /* 0x8000000408087e29 */ /* 0x000fe20008000000 */
[----:B------:R-:W-:Y:S01]  /*0b60*/  UMOV UR4, 0xfefa39ef ;  /* 0xfefa39ef00047882 */ /* 0x000fe20000000000 */
[----:B------:R-:W-:-:S03]  /*0b70*/  UMOV UR5, 0x3fe62e42 ;  /* 0x3fe62e4200057882 */ /* 0x000fc60000000000 */
        /* <DEDUP_REMOVED lines=15> */
[----:B------:R-:W-:-:S08]  /*0c70*/  DADD R10, R12, R10 ;  /* 0x000000000c0a7229 */ /* 0x000fd0000000000a */
[----:B------:R-:W-:-:S08]  /*0c80*/  DADD R14, R14, R10 ;  /* 0x000000000e0e7229 */ /* 0x000fd0000000000a */
[----:B------:R-:W-:-:S08]  /*0c90*/  DADD R10, R16, R14 ;  /* 0x00000000100a7229 */ /* 0x000fd0000000000e */
[--C-:B------:R-:W-:Y:S02]  /*0ca0*/  DFMA R6, R8, UR4, R10.reuse ;  /* 0x0000000408067c2b */ /* 0x100fe4000800000a */
[----:B------:R-:W-:-:S06]  /*0cb0*/  DADD R16, R16, -R10 ;  /* 0x0000000010107229 */ /* 0x000fcc000000080a */
[----:B------:R-:W-:Y:S02]  /*0cc0*/  DFMA R12, R8, -UR4, R6 ;  /* 0x80000004080c7c2b */ /* 0x000fe40008000006 */
[----:B------:R-:W-:-:S06]  /*0cd0*/  DADD R16, R14, R16 ;  /* 0x000000000e107229 */ /* 0x000fcc0000000010 */
[----:B------:R-:W-:-:S08]  /*0ce0*/  DADD R12, -R10, R12 ;  /* 0x000000000a0c7229 */ /* 0x000fd0000000010c */
[----:B------:R-:W-:-:S08]  /*0cf0*/  DADD R12, R16, -R12 ;  /* 0x00000000100c7229 */ /* 0x000fd0000000080c */
[----:B------:R-:W-:-:S08]  /*0d00*/  DFMA R12, R8, UR10, R12 ;  /* 0x0000000a080c7c2b */ /* 0x000fd0000800000c */
[----:B------:R-:W-:-:S08]  /*0d10*/  DADD R8, R6, R12 ;  /* 0x0000000006087229 */ /* 0x000fd0000000000c */
[----:B------:R-:W-:Y:S02]  /*0d20*/  DADD R10, R6, -R8 ;  /* 0x00000000060a7229 */ /* 0x000fe40000000808 */
[----:B------:R-:W-:-:S06]  /*0d30*/  DMUL R6, R8, 2 ;  /* 0x4000000008067828 */ /* 0x000fcc0000000000 */
[----:B------:R-:W-:Y:S02]  /*0d40*/  DADD R12, R12, R10 ;  /* 0x000000000c0c7229 */ /* 0x000fe4000000000a */
[----:B------:R-:W-:Y:S01]  /*0d50*/  DFMA R8, R8, 2, -R6 ;  /* 0x400000000808782b */ /* 0x000fe20000000806 */
[----:B------:R-:W-:Y:S02]  /*0d60*/  IMAD.MOV.U32 R10, RZ, RZ, 0x652b82fe ;  /* 0x652b82feff0a7424 */ /* 0x000fe400078e00ff */
[----:B------:R-:W-:-:S05]  /*0d70*/  IMAD.MOV.U32 R11, RZ, RZ, 0x3ff71547 ;  /* 0x3ff71547ff0b7424 */ /* 0x000fca00078e00ff */
[----:B------:R-:W-:-:S08]  /*0d80*/  DFMA R12, R12, 2, R8 ;  /* 0x400000000c0c782b */ /* 0x000fd00000000008 */
        /* <DEDUP_REMOVED lines=11> */
[----:B------:R-:W-:Y:S01]  /*0e40*/  MOV R16, 0xfca213ea ;  /* 0xfca213ea00107802 */ /* 0x000fe20000000f00 */
[----:B------:R-:W-:Y:S01]  /*0e50*/  IMAD.MOV.U32 R17, RZ, RZ, 0x3e928af3 ;  /* 0x3e928af3ff117424 */ /* 0x000fe200078e00ff */
[----:B------:R-:W-:-:S05]  /*0e60*/  UMOV UR5, 0x3e5ade15 ;  /* 0x3e5ade1500057882 */ /* 0x000fca0000000000 */
        /* <DEDUP_REMOVED lines=27> */
[----:B------:R-:W-:Y:S02]  /*1020*/  IMAD R7, R10, 0x100000, R15 ;  /* 0x001000000a077824 */ /* 0x000fe400078e020f */
[----:B------:R-:W-:Y:S01]  /*1030*/  IMAD.MOV.U32 R6, RZ, RZ, R14 ;  /* 0x000000ffff067224 */ /* 0x000fe200078e000e */
[----:B------:R-:W-:Y:S06]  /*1040*/  @!P0 BRA `(.L_x_28) ;  /* 0x0000000000308947 */ /* 0x000fec0003800000 */
[----:B------:R-:W-:Y:S01]  /*1050*/  FSETP.GEU.AND P1, PT, |R9|, 4.2275390625, PT ;  /* 0x408748000900780b */ /* 0x000fe20003f2e200 */
[C---:B------:R-:W-:Y:S02]  /*1060*/  DADD R16, R8.reuse, +INF ;  /* 0x7ff0000008107429 */ /* 0x040fe40000000000 */
[----:B------:R-:W-:-:S08]  /*1070*/  DSETP.GEU.AND P0, PT, R8, RZ, PT ;  /* 0x000000ff0800722a */ /* 0x000fd00003f0e000 */
[----:B------:R-:W-:Y:S02]  /*1080*/  FSEL R7, R17, RZ, P0 ;  /* 0x000000ff11077208 */ /* 0x000fe40000000000 */
[----:B------:R-:W-:-:S04]  /*1090*/  @!P1 LEA.HI R6, R10, R10, RZ, 0x1 ;  /* 0x0000000a0a069211 */ /* 0x000fc800078f08ff */
[----:B------:R-:W-:Y:S02]  /*10a0*/  @!P1 SHF.R.S32.HI R9, RZ, 0x1, R6 ;  /* 0x00000001ff099819 */ /* 0x000fe40000011406 */
[----:B------:R-:W-:Y:S02]  /*10b0*/  FSEL R6, R16, RZ, P0 ;  /* 0x000000ff10067208 */ /* 0x000fe40000000000 */
[----:B------:R-:W-:Y:S01]  /*10c0*/  @!P1 LEA R15, R9, R15, 0x14 ;  /* 0x0000000f090f9211 */ /* 0x000fe200078ea0ff */
[----:B------:R-:W-:-:S05]  /*10d0*/  @!P1 IMAD.IADD R8, R10, 0x1, -R9 ;  /* 0x000000010a089824 */ /* 0x000fca00078e0a09 */
[----:B------:R-:W-:Y:S01]  /*10e0*/  @!P1 LEA R9, R8, 0x3ff00000, 0x14 ;  /* 0x3ff0000008099811 */ /* 0x000fe200078ea0ff */
[----:B------:R-:W-:-:S06]  /*10f0*/  @!P1 IMAD.MOV.U32 R8, RZ, RZ, RZ ;  /* 0x000000ffff089224 */ /* 0x000fcc00078e00ff */
[----:B------:R-:W-:-:S11]  /*1100*/  @!P1 DMUL R6, R14, R8 ;  /* 0x000000080e069228 */ /* 0x000fd60000000000 */
.L_x_28:
[----:B------:R-:W-:Y:S02]  /*1110*/  DFMA R12, R12, R6, R6 ;  /* 0x000000060c0c722b */ /* 0x000fe40000000006 */
[----:B------:R-:W-:-:S08]  /*1120*/  DSETP.NEU.AND P0, PT, |R6|, +INF , PT ;  /* 0x7ff000000600742a */ /* 0x000fd00003f0d200 */
[----:B------:R-:W-:Y:S01]  /*1130*/  FSEL R8, R6, R12, !P0 ;  /* 0x0000000c06087208 */ /* 0x000fe20004000000 */
[----:B------:R-:W-:Y:S01]  /*1140*/  IMAD.MOV.U32 R6, RZ, RZ, R0 ;  /* 0x000000ffff067224 */ /* 0x000fe200078e0000 */
[----:B------:R-:W-:Y:S01]  /*1150*/  FSEL R9, R7, R13, !P0 ;  /* 0x0000000d07097208 */ /* 0x000fe20004000000 */
[----:B------:R-:W-:-:S04]  /*1160*/  IMAD.MOV.U32 R7, RZ, RZ, 0x0 ;  /* 0x00000000ff077424 */ /* 0x000fc800078e00ff */
[----:B------:R-:W-:Y:S05]  /*1170*/  RET.REL.NODEC R6 `(_Z20EVALUATE_ERROR_BLOCKiPdS_S_) ;  /* 0xffffffec06a07950 */ /* 0x000fea0003c3ffff */
.L_x_29:
        /* <DEDUP_REMOVED lines=16> */
.L_x_35:


//--------------------- .text._Z10INITIALIZEidPdS_S_ --------------------------
	.section	.text._Z10INITIALIZEidPdS_S_,"ax",@progbits
	.align	128
        .global         _Z10INITIALIZEidPdS_S_
        .type           _Z10INITIALIZEidPdS_S_,@function
        .size           _Z10INITIALIZEidPdS_S_,(.L_x_45 - _Z10INITIALIZEidPdS_S_)
        .other          _Z10INITIALIZEidPdS_S_,@"STO_CUDA_ENTRY STV_DEFAULT"
_Z10INITIALIZEidPdS_S_:
.text._Z10INITIALIZEidPdS_S_:
[----:B------:R-:W-:Y:S01]  /*0000*/  LDC R1, c[0x0][0x37c] ;  /* 0x0000df00ff017b82 */ /* 0x000fe20000000800 */
[----:B------:R-:W0:Y:S07]  /*0010*/  S2R R0, SR_TID.X ;  /* 0x0000000000007919 */ /* 0x000e2e0000002100 */
[----:B------:R-:W0:Y:S01]  /*0020*/  LDC R3, c[0x0][0x360] ;  /* 0x0000d800ff037b82 */ /* 0x000e220000000800 */
[----:B------:R-:W1:Y:S01]  /*0030*/  LDCU UR8, c[0x0][0x380] ;  /* 0x00007000ff0877ac */ /* 0x000e620008000800 */
[----:B------:R-:W2:Y:S06]  /*0040*/  S2R R5, SR_TID.Y ;  /* 0x0000000000057919 */ /* 0x000eac0000002200 */
[----:B------:R-:W0:Y:S08]  /*0050*/  S2UR UR4, SR_CTAID.X ;  /* 0x00000000000479c3 */ /* 0x000e300000002500 */
[----:B------:R-:W2:Y:S08]  /*0060*/  S2UR UR5, SR_CTAID.Y ;  /* 0x00000000000579c3 */ /* 0x000eb00000002600 */
[----:B------:R-:W2:Y:S01]  /*0070*/  LDC R2, c[0x0][0x364] ;  /* 0x0000d900ff027b82 */ /* 0x000ea20000000800 */
[----:B0-----:R-:W-:-:S02]  /*0080*/  IMAD R0, R3, UR4, R0 ;  /* 0x0000000403007c24 */ /* 0x001fc4000f8e0200 */
[----:B--2---:R-:W-:-:S05]  /*0090*/  IMAD R5, R2, UR5, R5 ;  /* 0x0000000502057c24 */ /* 0x004fca000f8e0205 */
[----:B------:R-:W-:-:S04]  /*00a0*/  VIMNMX R2, PT, PT, R0, R5, !PT ;  /* 0x0000000500027248 */ /* 0x000fc80007fe0100 */
[----:B-1----:R-:W-:-:S13]  /*00b0*/  ISETP.GE.AND P0, PT, R2, UR8, PT ;  /* 0x0000000802007c0c */ /* 0x002fda000bf06270 */
[----:B------:R-:W-:Y:S05]  /*00c0*/  @P0 EXIT ;  /* 0x000000000000094d */ /* 0x000fea0003800000 */
[----:B------:R-:W0:Y:S01]  /*00d0*/  LDCU.64 UR10, c[0x0][0x388] ;  /* 0x00007100ff0a77ac */ /* 0x000e220008000a00 */
[----:B------:R-:W0:Y:S01]  /*00e0*/  I2F.F64 R2, R0 ;  /* 0x0000000000027312 */ /* 0x000e220000201c00 */
[----:B------:R-:W-:Y:S01]  /*00f0*/  IMAD.MOV.U32 R10, RZ, RZ, 0x652b82fe ;  /* 0x652b82feff0a7424 */ /* 0x000fe200078e00ff */
[----:B------:R-:W-:Y:S01]  /*0100*/  BSSY.RECONVERGENT B0, `(.L_x_30) ;  /* 0x0000041000007945 */ /* 0x000fe20003800200 */
[----:B------:R-:W-:Y:S01]  /*0110*/  IMAD.MOV.U32 R11, RZ, RZ, 0x3ff71547 ;  /* 0x3ff71547ff0b7424 */ /* 0x000fe200078e00ff */
[----:B------:R-:W-:Y:S01]  /*0120*/  UMOV UR4, 0xfefa39ef ;  /* 0xfefa39ef00047882 */ /* 0x000fe20000000000 */
[----:B------:R-:W-:Y:S01]  /*0130*/  UMOV UR5, 0x3fe62e42 ;  /* 0x3fe62e4200057882 */ /* 0x000fe20000000000 */
[----:B------:R-:W1:Y:S02]  /*0140*/  LDCU.64 UR6, c[0x0][0x358] ;  /* 0x00006b00ff0677ac */ /* 0x000e640008000a00 */
[----:B------:R-:W2:Y:S01]  /*0150*/  I2F.F64.U32 R6, R5 ;  /* 0x0000000500067312 */ /* 0x000ea20000201800 */
[----:B0-----:R-:W-:-:S02]  /*0160*/  DMUL R2, R2, UR10 ;  /* 0x0000000a02027c28 */ /* 0x001fc40008000000 */
[----:B--2---:R-:W-:-:S06]  /*0170*/  DMUL R6, R6, UR10 ;  /* 0x0000000a06067c28 */ /* 0x004fcc0008000000 */
[C---:B------:R-:W-:Y:S02]  /*0180*/  DADD R16, -R2.reuse, 1 ;  /* 0x3ff0000002107429 */ /* 0x040fe40000000100 */
[----:B------:R-:W-:-:S06]  /*0190*/  DADD R8, R2, -R6 ;  /* 0x0000000002087229 */ /* 0x000fcc0000000806 */
[----:B------:R-:W-:Y:S02]  /*01a0*/  DMUL R16, R2, R16 ;  /* 0x0000001002107228 */ /* 0x000fe40000000000 */
[----:B------:R-:W-:Y:S02]  /*01b0*/  DFMA R10, R8, R10, 6.75539944105574400000e+15 ;  /* 0x43380000080a742b */ /* 0x000fe4000000000a */
[----:B------:R-:W-:-:S06]  /*01c0*/  FSETP.GEU.AND P0, PT, |R9|, 4.1917929649353027344, PT ;  /* 0x4086232b0900780b */ /* 0x000fcc0003f0e200 */
[----:B------:R-:W-:-:S08]  /*01d0*/  DADD R12, R10, -6.75539944105574400000e+15 ;  /* 0xc33800000a0c7429 */ /* 0x000fd00000000000 */
[----:B------:R-:W-:Y:S01]  /*01e0*/  DFMA R14, R12, -UR4, R8 ;  /* 0x800000040c0e7c2b */ /* 0x000fe20008000008 */
[----:B------:R-:W-:Y:S01]  /*01f0*/  UMOV UR4, 0x3b39803f ;  /* 0x3b39803f00047882 */ /* 0x000fe20000000000 */
[----:B------:R-:W-:-:S06]  /*0200*/  UMOV UR5, 0x3c7abc9e ;  /* 0x3c7abc9e00057882 */ /* 0x000fcc0000000000 */
[----:B------:R-:W-:Y:S01]  /*0210*/  DFMA R12, R12, -UR4, R14 ;  /* 0x800000040c0c7c2b */ /* 0x000fe2000800000e */
[----:B------:R-:W-:Y:S01]  /*0220*/  UMOV UR4, 0x69ce2bdf ;  /* 0x69ce2bdf00047882 */ /* 0x000fe20000000000 */
[----:B------:R-:W-:Y:S01]  /*0230*/  IMAD.MOV.U32 R14, RZ, RZ, -0x35dec16 ;  /* 0xfca213eaff0e7424 */ /* 0x000fe200078e00ff */
[----:B------:R-:W-:Y:S01]  /*0240*/  MOV R15, 0x3e928af3 ;  /* 0x3e928af3000f7802 */ /* 0x000fe20000000f00 */
        /* <DEDUP_REMOVED lines=26> */
[C---:B------:R-:W-:Y:S02]  /*03f0*/  DFMA R18, R12.reuse, R14, 1 ;  /* 0x3ff000000c12742b */ /* 0x040fe4000000000e */
[----:B------:R-:W0:Y:S06]  /*0400*/  LDC.64 R14, c[0x0][0x3a0] ;  /* 0x0000e800ff0e7b82 */ /* 0x000e2c0000000a00 */
[----:B------:R-:W-:-:S10]  /*0410*/  DFMA R18, R12, R18, 1 ;  /* 0x3ff000000c12742b */ /* 0x000fd40000000012 */
[----:B------:R-:W-:Y:S02]  /*0420*/  IMAD R13, R10, 0x100000, R19 ;  /* 0x001000000a0d7824 */ /* 0x000fe400078e0213 */
[----:B------:R-:W-:Y:S01]  /*0430*/  IMAD.MOV.U32 R12, RZ, RZ, R18 ;  /* 0x000000ffff0c7224 */ /* 0x000fe200078e0012 */
[----:B-1----:R-:W-:Y:S06]  /*0440*/  @!P0 BRA `(.L_x_31) ;  /* 0x0000000000308947 */ /* 0x002fec0003800000 */
[----:B------:R-:W-:Y:S01]  /*0450*/  FSETP.GEU.AND P1, PT, |R9|, 4.2275390625, PT ;  /* 0x408748000900780b */ /* 0x000fe20003f2e200 */
[C---:B------:R-:W-:Y:S02]  /*0460*/  DADD R12, R8.reuse, +INF ;  /* 0x7ff00000080c7429 */ /* 0x040fe40000000000 */
[----:B------:R-:W-:-:S08]  /*0470*/  DSETP.GEU.AND P0, PT, R8, RZ, PT ;  /* 0x000000ff0800722a */ /* 0x000fd00003f0e000 */
[----:B------:R-:W-:Y:S02]  /*0480*/  FSEL R12, R12, RZ, P0 ;  /* 0x000000ff0c0c7208 */ /* 0x000fe40000000000 */
[----:B------:R-:W-:Y:S02]  /*0490*/  @!P1 LEA.HI R4, R10, R10, RZ, 0x1 ;  /* 0x0000000a0a049211 */ /* 0x000fe400078f08ff */
[----:B------:R-:W-:Y:S02]  /*04a0*/  FSEL R13, R13, RZ, P0 ;  /* 0x000000ff0d0d7208 */ /* 0x000fe40000000000 */
[----:B------:R-:W-:-:S04]  /*04b0*/  @!P1 SHF.R.S32.HI R9, RZ, 0x1, R4 ;  /* 0x00000001ff099819 */ /* 0x000fc80000011404 */
[----:B------:R-:W-:Y:S01]  /*04c0*/  @!P1 IADD3 R8, PT, PT, R10, -R9, RZ ;  /* 0x800000090a089210 */ /* 0x000fe20007ffe0ff */
[----:B------:R-:W-:-:S03]  /*04d0*/  @!P1 IMAD R19, R9, 0x100000, R19 ;  /* 0x0010000009139824 */ /* 0x000fc600078e0213 */
[----:B------:R-:W-:Y:S02]  /*04e0*/  @!P1 LEA R9, R8, 0x3ff00000, 0x14 ;  /* 0x3ff0000008099811 */ /* 0x000fe400078ea0ff */
[----:B------:R-:W-:-:S06]  /*04f0*/  @!P1 MOV R8, RZ ;  /* 0x000000ff00089202 */ /* 0x000fcc0000000f00 */
[----:B------:R-:W-:-:S11]  /*0500*/  @!P1 DMUL R12, R18, R8 ;  /* 0x00000008120c9228 */ /* 0x000fd60000000000 */
.L_x_31:
[----:B------:R-:W-:Y:S05]  /*0510*/  BSYNC.RECONVERGENT B0 ;  /* 0x0000000000007941 */ /* 0x000fea0003800200 */
.L_x_30:
[C---:B------:R-:W-:Y:S01]  /*0520*/  DADD R8, -R6.reuse, 1 ;  /* 0x3ff0000006087429 */ /* 0x040fe20000000100 */
[----:B------:R-:W-:Y:S01]  /*0530*/  UIADD3 UR4, UPT, UPT, UR8, -0x1, URZ ;  /* 0xffffffff08047890 */ /* 0x000fe2000fffe0ff */
[----:B------:R-:W-:-:S05]  /*0540*/  DMUL R16, R6, R16 ;  /* 0x0000001006107228 */ /* 0x000fca0000000000 */
[----:B------:R-:W-:-:S03]  /*0550*/  ISETP.NE.AND P0, PT, R0, UR4, PT ;  /* 0x0000000400007c0c */ /* 0x000fc6000bf05270 */
[----:B------:R-:W-:Y:S01]  /*0560*/  DMUL R16, R8, R16 ;  /* 0x0000001008107228 */ /* 0x000fe20000000000 */
[----:B------:R-:W-:Y:S01]  /*0570*/  ISETP.EQ.OR P0, PT, R0, RZ, !P0 ;  /* 0x000000ff0000720c */ /* 0x000fe20004702670 */
[----:B------:R-:W-:-:S03]  /*0580*/  IMAD R9, R5, UR8, R0 ;  /* 0x0000000805097c24 */ /* 0x000fc6000f8e0200 */
[----:B------:R-:W-:Y:S01]  /*0590*/  ISETP.EQ.OR P0, PT, R5, RZ, P0 ;  /* 0x000000ff0500720c */ /* 0x000fe20000702670 */
[----:B0-----:R-:W-:Y:S02]  /*05a0*/  IMAD.WIDE R14, R9, 0x8, R14 ;  /* 0x00000008090e7825 */ /* 0x001fe400078e020e */
[----:B------:R-:W-:Y:S01]  /*05b0*/  DMUL R16, R16, R12 ;  /* 0x0000000c10107228 */ /* 0x000fe20000000000 */
[----:B------:R-:W-:-:S06]  /*05c0*/  ISETP.EQ.OR P0, PT, R5, UR4, P0 ;  /* 0x0000000405007c0c */ /* 0x000fcc0008702670 */
[----:B------:R0:W-:Y:S07]  /*05d0*/  STG.E.64 desc[UR6][R14.64], R16 ;  /* 0x000000100e007986 */ /* 0x0001ee000c101b06 */
[----:B------:R-:W-:Y:S05]  /*05e0*/  @P0 BRA `(.L_x_32) ;  /* 0x0000000000440947 */ /* 0x000fea0003800000 */
[----:B------:R-:W-:Y:S02]  /*05f0*/  DADD R4, R2, R2 ;  /* 0x0000000002047229 */ /* 0x000fe40000000002 */
[----:B------:R-:W-:-:S06]  /*0600*/  DADD R10, R6, -1 ;  /* 0xbff00000060a7429 */ /* 0x000fcc0000000000 */
[----:B0-----:R-:W-:Y:S02]  /*0610*/  DADD R14, R6, -R4 ;  /* 0x00000000060e7229 */ /* 0x001fe40000000804 */
[----:B------:R-:W-:Y:S01]  /*0620*/  DMUL R10, R4, R10 ;  /* 0x0000000a040a7228 */ /* 0x000fe20000000000 */
[----:B------:R-:W0:Y:S05]  /*0630*/  LDC.64 R4, c[0x0][0x390] ;  /* 0x0000e400ff047b82 */ /* 0x000e2a0000000a00 */
[----:B------:R-:W-:-:S03]  /*0640*/  DFMA R14, R2, R6, R14 ;  /* 0x00000006020e722b */ /* 0x000fc6000000000e */
[----:B------:R-:W1:Y:S05]  /*0650*/  LDC.64 R2, c[0x0][0x398] ;  /* 0x0000e600ff027b82 */ /* 0x000e6a0000000a00 */
[----:B------:R-:W-:-:S08]  /*0660*/  DADD R14, R14, 2 ;  /* 0x400000000e0e7429 */ /* 0x000fd00000000000 */
[----:B------:R-:W-:Y:S01]  /*0670*/  DMUL R10, R10, R14 ;  /* 0x0000000e0a0a7228 */ /* 0x000fe20000000000 */
[----:B0-----:R-:W-:-:S07]  /*0680*/  IMAD.WIDE R4, R9, 0x8, R4 ;  /* 0x0000000809047825 */ /* 0x001fce00078e0204 */
[----:B------:R-:W-:Y:S01]  /*0690*/  DMUL R10, R10, R12 ;  /* 0x0000000c0a0a7228 */ /* 0x000fe20000000000 */
[----:B-1----:R-:W-:-:S07]  /*06a0*/  IMAD.WIDE R2, R9, 0x8, R2 ;  /* 0x0000000809027825 */ /* 0x002fce00078e0202 */
[----:B------:R-:W-:Y:S01]  /*06b0*/  DMUL R10, R10, UR10 ;  /* 0x0000000a0a0a7c28 */ /* 0x000fe20008000000 */
[----:B------:R-:W-:Y:S07]  /*06c0*/  STG.E.64 desc[UR6][R2.64], RZ ;  /* 0x000000ff02007986 */ /* 0x000fee000c101b06 */
[----:B------:R-:W-:-:S07]  /*06d0*/  DMUL R10, R10, UR10 ;  /* 0x0000000a0a0a7c28 */ /* 0x000fce0008000000 */
[----:B------:R-:W-:Y:S01]  /*06e0*/  STG.E.64 desc[UR6][R4.64], R10 ;  /* 0x0000000a04007986 */ /* 0x000fe2000c101b06 */
[----:B------:R-:W-:Y:S05]  /*06f0*/  EXIT ;  /* 0x000000000000794d */ /* 0x000fea0003800000 */
.L_x_32:
[----:B------:R-:W1:Y:S08]  /*0700*/  LDC.64 R2, c[0x0][0x398] ;  /* 0x0000e600ff027b82 */ /* 0x000e700000000a00 */
[----:B------:R-:W2:Y:S01]  /*0710*/  LDC.64 R4, c[0x0][0x390] ;  /* 0x0000e400ff047b82 */ /* 0x000ea20000000a00 */
[----:B-1----:R-:W-:-:S05]  /*0720*/  IMAD.WIDE R2, R9, 0x8, R2 ;  /* 0x0000000809027825 */ /* 0x002fca00078e0202 */
[----:B------:R-:W-:Y:S01]  /*0730*/  STG.E.64 desc[UR6][R2.64], R16 ;  /* 0x0000001002007986 */ /* 0x000fe2000c101b06 */
[----:B--2---:R-:W-:-:S05]  /*0740*/  IMAD.WIDE R4, R9, 0x8, R4 ;  /* 0x0000000809047825 */ /* 0x004fca00078e0204 */
[----:B------:R-:W-:Y:S01]  /*0750*/  STG.E.64 desc[UR6][R4.64], RZ ;  /* 0x000000ff04007986 */ /* 0x000fe2000c101b06 */
[----:B------:R-:W-:Y:S05]  /*0760*/  EXIT ;  /* 0x000000000000794d */ /* 0x000fea0003800000 */
.L_x_33:
        /* <DEDUP_REMOVED lines=9> */
.L_x_45:


//--------------------- .nv.shared._Z11RESTRICT_2DiPfS_ --------------------------
	.section	.nv.shared._Z11RESTRICT_2DiPfS_,"aw",@nobits
	.sectionflags	@""
	.align	16
	.zero		1024


//--------------------- .nv.shared.reserved.0     --------------------------
	.section	.nv.shared.reserved.0,"aw",@nobits
	.weak		__nv_reservedSMEM_offset_0_alias
	.size		__nv_reservedSMEM_offset_0_alias, 0, 64
	.other		__nv_reservedSMEM_offset_0_alias,@"STO_CUDA_RESERVED_SHARED STV_DEFAULT"
__nv_reservedSMEM_offset_0_alias:
	.zero		0
	.zero		64


//--------------------- .nv.shared._Z17RESTRICT_2D_FIRSTiPdPf --------------------------
	.section	.nv.shared._Z17RESTRICT_2D_FIRSTiPdPf,"aw",@nobits
	.sectionflags	@""
	.align	16
	.zero		1024


//--------------------- .nv.shared._Z14INTERPOLATE_2DiPfS_ --------------------------
	.section	.nv.shared._Z14INTERPOLATE_2DiPfS_,"aw",@nobits
	.sectionflags	@""
	.align	16
	.zero		1024


//--------------------- .nv.shared._Z19INTERPOLATE_2D_LASTiPfPd --------------------------
	.section	.nv.shared._Z19INTERPOLATE_2D_LASTiPfPd,"aw",@nobits
	.sectionflags	@""
	.align	16
	.zero		1024


//--------------------- .nv.shared._Z11DAXPY_FLOATifPfS_ --------------------------
	.section	.nv.shared._Z11DAXPY_FLOATifPfS_,"aw",@nobits
	.sectionflags	@""
	.align	16
	.zero		1024


//--------------------- .nv.shared._Z12DAXPY_DOUBLEidPdS_ --------------------------
	.section	.nv.shared._Z12DAXPY_DOUBLEidPdS_,"aw",@nobits
	.sectionflags	@""
	.align	16
	.zero		1024


//--------------------- .nv.shared._Z15LAPLACIAN_FLOATifffPfS_ --------------------------
	.section	.nv.shared._Z15LAPLACIAN_FLOATifffPfS_,"aw",@nobits
	.sectionflags	@""
	.align	16
	.zero		1024


//--------------------- .nv.shared._Z16LAPLACIAN_DOUBLEidddPdS_ --------------------------
	.section	.nv.shared._Z16LAPLACIAN_DOUBLEidddPdS_,"aw",@nobits
	.sectionflags	@""
	.align	16
	.zero		1024


//--------------------- .nv.shared._Z20EVALUATE_ERROR_BLOCKiPdS_S_ --------------------------
	.section	.nv.shared._Z20EVALUATE_ERROR_BLOCKiPdS_S_,"aw",@nobits
	.sectionflags	@""
	.align	16
	.zero		1024


//--------------------- .nv.shared._Z10INITIALIZEidPdS_S_ --------------------------
	.section	.nv.shared._Z10INITIALIZEidPdS_S_,"aw",@nobits
	.sectionflags	@""
	.align	16
	.zero		1024


//--------------------- .nv.constant0._Z11RESTRICT_2DiPfS_ --------------------------
	.section	.nv.constant0._Z11RESTRICT_2DiPfS_,"a",@progbits
	.sectionflags	@""
	.align	4
.nv.constant0._Z11RESTRICT_2DiPfS_:
	.zero		920


//--------------------- .nv.constant0._Z17RESTRICT_2D_FIRSTiPdPf --------------------------
	.section	.nv.constant0._Z17RESTRICT_2D_FIRSTiPdPf,"a",@progbits
	.sectionflags	@""
	.align	4
.nv.constant0._Z17RESTRICT_2D_FIRSTiPdPf:
	.zero		920


//--------------------- .nv.constant0._Z14INTERPOLATE_2DiPfS_ --------------------------
	.section	.nv.constant0._Z14INTERPOLATE_2DiPfS_,"a",@progbits
	.sectionflags	@""
	.align	4
.nv.constant0._Z14INTERPOLATE_2DiPfS_:
	.zero		920


//--------------------- .nv.constant0._Z19INTERPOLATE_2D_LASTiPfPd --------------------------
	.section	.nv.constant0._Z19INTERPOLATE_2D_LASTiPfPd,"a",@progbits
	.sectionflags	@""
	.align	4
.nv.constant0._Z19INTERPOLATE_2D_LASTiPfPd:
	.zero		920


//--------------------- .nv.constant0._Z11DAXPY_FLOATifPfS_ --------------------------
	.section	.nv.constant0._Z11DAXPY_FLOATifPfS_,"a",@progbits
	.sectionflags	@""
	.align	4
.nv.constant0._Z11DAXPY_FLOATifPfS_:
	.zero		920


//--------------------- .nv.constant0._Z12DAXPY_DOUBLEidPdS_ --------------------------
	.section	.nv.constant0._Z12DAXPY_DOUBLEidPdS_,"a",@progbits
	.sectionflags	@""
	.align	4
.nv.constant0._Z12DAXPY_DOUBLEidPdS_:
	.zero		928


//--------------------- .nv.constant0._Z15LAPLACIAN_FLOATifffPfS_ --------------------------
	.section	.nv.constant0._Z15LAPLACIAN_FLOATifffPfS_,"a",@progbits
	.sectionflags	@""
	.align	4
.nv.constant0._Z15LAPLACIAN_FLOATifffPfS_:
	.zero		928


//--------------------- .nv.constant0._Z16LAPLACIAN_DOUBLEidddPdS_ --------------------------
	.section	.nv.constant0._Z16LAPLACIAN_DOUBLEidddPdS_,"a",@progbits
	.sectionflags	@""
	.align	4
.nv.constant0._Z16LAPLACIAN_DOUBLEidddPdS_:
	.zero		944


//--------------------- .nv.constant0._Z20EVALUATE_ERROR_BLOCKiPdS_S_ --------------------------
	.section	.nv.constant0._Z20EVALUATE_ERROR_BLOCKiPdS_S_,"a",@progbits
	.sectionflags	@""
	.align	4
.nv.constant0._Z20EVALUATE_ERROR_BLOCKiPdS_S_:
	.zero		928


//--------------------- .nv.constant0._Z10INITIALIZEidPdS_S_ --------------------------
	.section	.nv.constant0._Z10INITIALIZEidPdS_S_,"a",@progbits
	.sectionflags	@""
	.align	4
.nv.constant0._Z10INITIALIZEidPdS_S_:
	.zero		936


//--------------------- SYMBOLS --------------------------

	.type		.nv.reservedSmem.offset0,@object
	.size		.nv.reservedSmem.offset0,0x4
	.type		.nv.reservedSmem.cap,@object
	.size		.nv.reservedSmem.cap,0x4
